//
// Generated by NVIDIA NVVM Compiler
//
// Compiler Build ID: CL-36424714
// Cuda compilation tools, release 13.0, V13.0.88
// Based on NVVM 20.0.0
//

.version 9.0
.target sm_100
.address_size 64

	// .globl	candidate2
// _ZZ10candidate2E15pad_temp_shared has been demoted
// _ZZ10candidate2E13kernel_shared has been demoted

.visible .entry candidate2(
	.param .u64 .ptr .align 1 candidate2_param_0,
	.param .u64 .ptr .align 1 candidate2_param_1,
	.param .u64 .ptr .align 1 candidate2_param_2
)
.maxntid 196
{
	.reg .pred 	%p<5>;
	.reg .b16 	%rs<12>;
	.reg .b32 	%r<190>;
	.reg .b32 	%f<179>;
	.reg .b64 	%rd<54>;
	// demoted variable
	.shared .align 4 .b8 _ZZ10candidate2E15pad_temp_shared[25088];
	// demoted variable
	.shared .align 4 .b8 _ZZ10candidate2E13kernel_shared[16384];
	ld.param.u64 	%rd4, [candidate2_param_0];
	ld.param.u64 	%rd5, [candidate2_param_1];
	cvta.to.global.u64 	%rd1, %rd5;
	cvta.to.global.u64 	%rd2, %rd4;
	mov.u32 	%r1, %tid.x;
	mov.u32 	%r2, %ctaid.x;
	shl.b32 	%r40, %r2, 15;
	shl.b32 	%r41, %r1, 3;
	and.b32  	%r42, %r41, 1024;
	and.b32  	%r43, %r1, 127;
	or.b32  	%r44, %r43, %r40;
	or.b32  	%r3, %r44, %r42;
	add.s32 	%r45, %r41, 1568;
	and.b32  	%r46, %r45, 3072;
	add.s32 	%r47, %r1, 68;
	and.b32  	%r48, %r47, 127;
	or.b32  	%r49, %r48, %r40;
	or.b32  	%r4, %r49, %r46;
	add.s32 	%r50, %r41, 3136;
	and.b32  	%r51, %r50, 7168;
	add.s32 	%r52, %r1, 8;
	and.b32  	%r53, %r52, 127;
	or.b32  	%r54, %r53, %r40;
	or.b32  	%r5, %r54, %r51;
	add.s32 	%r55, %r41, 4704;
	and.b32  	%r56, %r55, 7168;
	add.s32 	%r57, %r1, 76;
	and.b32  	%r58, %r57, 127;
	or.b32  	%r59, %r58, %r40;
	or.b32  	%r6, %r59, %r56;
	add.s32 	%r60, %r41, 6272;
	and.b32  	%r61, %r60, 15360;
	add.s32 	%r62, %r1, 16;
	and.b32  	%r63, %r62, 127;
	or.b32  	%r64, %r63, %r40;
	or.b32  	%r7, %r64, %r61;
	add.s32 	%r65, %r41, 7840;
	and.b32  	%r66, %r65, 15360;
	add.s32 	%r67, %r1, 84;
	and.b32  	%r68, %r67, 127;
	or.b32  	%r69, %r68, %r40;
	or.b32  	%r8, %r69, %r66;
	add.s32 	%r70, %r41, 9408;
	and.b32  	%r71, %r70, 11264;
	add.s32 	%r72, %r1, 24;
	and.b32  	%r73, %r72, 127;
	or.b32  	%r74, %r73, %r40;
	or.b32  	%r9, %r74, %r71;
	add.s32 	%r75, %r41, 10976;
	and.b32  	%r76, %r75, 15360;
	add.s32 	%r77, %r1, 92;
	and.b32  	%r78, %r77, 127;
	or.b32  	%r79, %r78, %r40;
	or.b32  	%r10, %r79, %r76;
	add.s32 	%r80, %r41, 12544;
	and.b32  	%r81, %r80, 15360;
	add.s32 	%r82, %r1, 32;
	and.b32  	%r83, %r82, 127;
	or.b32  	%r84, %r83, %r40;
	or.b32  	%r11, %r84, %r81;
	add.s32 	%r85, %r41, 14112;
	and.b32  	%r86, %r85, 15360;
	add.s32 	%r87, %r1, 100;
	and.b32  	%r88, %r87, 127;
	or.b32  	%r89, %r88, %r40;
	or.b32  	%r12, %r89, %r86;
	add.s32 	%r90, %r41, 15680;
	and.b32  	%r91, %r90, 31744;
	add.s32 	%r92, %r1, 40;
	and.b32  	%r93, %r92, 127;
	or.b32  	%r94, %r93, %r40;
	or.b32  	%r13, %r94, %r91;
	add.s32 	%r95, %r41, 17248;
	and.b32  	%r96, %r95, 19456;
	add.s32 	%r97, %r1, 108;
	and.b32  	%r98, %r97, 127;
	or.b32  	%r99, %r98, %r40;
	or.b32  	%r14, %r99, %r96;
	add.s32 	%r100, %r41, 18816;
	and.b32  	%r101, %r100, 23552;
	add.s32 	%r102, %r1, 48;
	and.b32  	%r103, %r102, 127;
	or.b32  	%r104, %r103, %r40;
	or.b32  	%r15, %r104, %r101;
	add.s32 	%r105, %r41, 20384;
	and.b32  	%r106, %r105, 23552;
	add.s32 	%r107, %r1, 116;
	and.b32  	%r108, %r107, 127;
	or.b32  	%r109, %r108, %r40;
	or.b32  	%r16, %r109, %r106;
	add.s32 	%r110, %r41, 21952;
	and.b32  	%r111, %r110, 23552;
	add.s32 	%r112, %r1, 56;
	and.b32  	%r113, %r112, 127;
	or.b32  	%r114, %r113, %r40;
	or.b32  	%r17, %r114, %r111;
	add.s32 	%r115, %r41, 23520;
	and.b32  	%r116, %r115, 31744;
	add.s32 	%r117, %r1, 124;
	and.b32  	%r118, %r117, 127;
	or.b32  	%r119, %r118, %r40;
	or.b32  	%r18, %r119, %r116;
	add.s32 	%r120, %r41, 25088;
	and.b32  	%r121, %r120, 27648;
	xor.b32  	%r122, %r43, 64;
	or.b32  	%r123, %r122, %r40;
	or.b32  	%r19, %r123, %r121;
	add.s32 	%r124, %r41, 26656;
	and.b32  	%r125, %r124, 31744;
	add.s32 	%r126, %r1, 4;
	and.b32  	%r127, %r126, 127;
	or.b32  	%r128, %r127, %r40;
	or.b32  	%r20, %r128, %r125;
	add.s32 	%r129, %r41, 28224;
	and.b32  	%r130, %r129, 31744;
	add.s32 	%r131, %r1, 72;
	and.b32  	%r132, %r131, 127;
	or.b32  	%r133, %r132, %r40;
	or.b32  	%r21, %r133, %r130;
	add.s32 	%r134, %r41, 29792;
	and.b32  	%r135, %r134, 31744;
	add.s32 	%r136, %r1, 12;
	and.b32  	%r137, %r136, 127;
	or.b32  	%r138, %r137, %r40;
	or.b32  	%r22, %r138, %r135;
	add.s32 	%r139, %r41, 31360;
	and.b32  	%r140, %r139, 64512;
	add.s32 	%r141, %r1, 80;
	and.b32  	%r142, %r141, 127;
	or.b32  	%r143, %r142, %r40;
	add.s32 	%r23, %r143, %r140;
	cvt.u16.u32 	%rs1, %r1;
	mul.lo.s16 	%rs2, %rs1, 79;
	shr.u16 	%rs3, %rs2, 8;
	sub.s16 	%rs4, %rs1, %rs3;
	and.b16  	%rs5, %rs4, 254;
	shr.u16 	%rs6, %rs5, 1;
	add.s16 	%rs7, %rs6, %rs3;
	shr.u16 	%rs8, %rs7, 5;
	mul.lo.s16 	%rs9, %rs8, 49;
	sub.s16 	%rs10, %rs1, %rs9;
	cvt.u32.u16 	%r144, %rs10;
	and.b32  	%r24, %r144, 255;
	cvt.u32.u16 	%r25, %rs8;
	and.b16  	%rs11, %rs10, 255;
	mul.wide.u16 	%r145, %rs11, 4;
	mov.u32 	%r146, _ZZ10candidate2E15pad_temp_shared;
	add.s32 	%r26, %r146, %r145;
	mul.wide.u16 	%r147, %rs8, 4096;
	mov.u32 	%r148, _ZZ10candidate2E13kernel_shared;
	add.s32 	%r149, %r147, %r148;
	add.s32 	%r27, %r149, 2048;
	mov.b32 	%r186, 0;
	mov.f32 	%f171, 0f00000000;
	mov.f32 	%f172, %f171;
	mov.f32 	%f173, %f171;
	mov.f32 	%f174, %f171;
	mov.f32 	%f175, %f171;
	mov.f32 	%f176, %f171;
	mov.f32 	%f177, %f171;
	mov.f32 	%f178, %f171;
$L__BB0_1:
	setp.gt.u32 	%p1, %r1, 175;
	bar.sync 	0;
	mad.lo.s32 	%r150, %r186, 6272, %r1;
	mul.wide.u32 	%rd6, %r150, 4;
	add.s64 	%rd7, %rd2, %rd6;
	ld.global.nc.f32 	%f34, [%rd7];
	shl.b32 	%r151, %r1, 2;
	mov.u32 	%r152, _ZZ10candidate2E15pad_temp_shared;
	add.s32 	%r153, %r152, %r151;
	st.shared.f32 	[%r153], %f34;
	ld.global.nc.f32 	%f35, [%rd7+784];
	st.shared.f32 	[%r153+784], %f35;
	ld.global.nc.f32 	%f36, [%rd7+1568];
	st.shared.f32 	[%r153+1568], %f36;
	ld.global.nc.f32 	%f37, [%rd7+2352];
	st.shared.f32 	[%r153+2352], %f37;
	ld.global.nc.f32 	%f38, [%rd7+3136];
	st.shared.f32 	[%r153+3136], %f38;
	ld.global.nc.f32 	%f39, [%rd7+3920];
	st.shared.f32 	[%r153+3920], %f39;
	ld.global.nc.f32 	%f40, [%rd7+4704];
	st.shared.f32 	[%r153+4704], %f40;
	ld.global.nc.f32 	%f41, [%rd7+5488];
	st.shared.f32 	[%r153+5488], %f41;
	ld.global.nc.f32 	%f42, [%rd7+6272];
	st.shared.f32 	[%r153+6272], %f42;
	ld.global.nc.f32 	%f43, [%rd7+7056];
	st.shared.f32 	[%r153+7056], %f43;
	ld.global.nc.f32 	%f44, [%rd7+7840];
	st.shared.f32 	[%r153+7840], %f44;
	ld.global.nc.f32 	%f45, [%rd7+8624];
	st.shared.f32 	[%r153+8624], %f45;
	ld.global.nc.f32 	%f46, [%rd7+9408];
	st.shared.f32 	[%r153+9408], %f46;
	ld.global.nc.f32 	%f47, [%rd7+10192];
	st.shared.f32 	[%r153+10192], %f47;
	ld.global.nc.f32 	%f48, [%rd7+10976];
	st.shared.f32 	[%r153+10976], %f48;
	ld.global.nc.f32 	%f49, [%rd7+11760];
	st.shared.f32 	[%r153+11760], %f49;
	ld.global.nc.f32 	%f50, [%rd7+12544];
	st.shared.f32 	[%r153+12544], %f50;
	ld.global.nc.f32 	%f51, [%rd7+13328];
	st.shared.f32 	[%r153+13328], %f51;
	ld.global.nc.f32 	%f52, [%rd7+14112];
	st.shared.f32 	[%r153+14112], %f52;
	ld.global.nc.f32 	%f53, [%rd7+14896];
	st.shared.f32 	[%r153+14896], %f53;
	ld.global.nc.f32 	%f54, [%rd7+15680];
	st.shared.f32 	[%r153+15680], %f54;
	ld.global.nc.f32 	%f55, [%rd7+16464];
	st.shared.f32 	[%r153+16464], %f55;
	ld.global.nc.f32 	%f56, [%rd7+17248];
	st.shared.f32 	[%r153+17248], %f56;
	ld.global.nc.f32 	%f57, [%rd7+18032];
	st.shared.f32 	[%r153+18032], %f57;
	ld.global.nc.f32 	%f58, [%rd7+18816];
	st.shared.f32 	[%r153+18816], %f58;
	ld.global.nc.f32 	%f59, [%rd7+19600];
	st.shared.f32 	[%r153+19600], %f59;
	ld.global.nc.f32 	%f60, [%rd7+20384];
	st.shared.f32 	[%r153+20384], %f60;
	ld.global.nc.f32 	%f61, [%rd7+21168];
	st.shared.f32 	[%r153+21168], %f61;
	ld.global.nc.f32 	%f62, [%rd7+21952];
	st.shared.f32 	[%r153+21952], %f62;
	ld.global.nc.f32 	%f63, [%rd7+22736];
	st.shared.f32 	[%r153+22736], %f63;
	ld.global.nc.f32 	%f64, [%rd7+23520];
	st.shared.f32 	[%r153+23520], %f64;
	ld.global.nc.f32 	%f65, [%rd7+24304];
	st.shared.f32 	[%r153+24304], %f65;
	shl.b32 	%r29, %r186, 7;
	add.s32 	%r154, %r3, %r29;
	mul.wide.u32 	%rd8, %r154, 4;
	add.s64 	%rd9, %rd1, %rd8;
	ld.global.nc.f32 	%f66, [%rd9];
	mov.u32 	%r155, _ZZ10candidate2E13kernel_shared;
	add.s32 	%r156, %r155, %r151;
	st.shared.f32 	[%r156], %f66;
	add.s32 	%r157, %r4, %r29;
	mul.wide.u32 	%rd10, %r157, 4;
	add.s64 	%rd11, %rd1, %rd10;
	ld.global.nc.f32 	%f67, [%rd11];
	st.shared.f32 	[%r156+784], %f67;
	add.s32 	%r158, %r5, %r29;
	mul.wide.u32 	%rd12, %r158, 4;
	add.s64 	%rd13, %rd1, %rd12;
	ld.global.nc.f32 	%f68, [%rd13];
	st.shared.f32 	[%r156+1568], %f68;
	add.s32 	%r159, %r6, %r29;
	mul.wide.u32 	%rd14, %r159, 4;
	add.s64 	%rd15, %rd1, %rd14;
	ld.global.nc.f32 	%f69, [%rd15];
	st.shared.f32 	[%r156+2352], %f69;
	add.s32 	%r160, %r7, %r29;
	mul.wide.u32 	%rd16, %r160, 4;
	add.s64 	%rd17, %rd1, %rd16;
	ld.global.nc.f32 	%f70, [%rd17];
	st.shared.f32 	[%r156+3136], %f70;
	add.s32 	%r161, %r8, %r29;
	mul.wide.u32 	%rd18, %r161, 4;
	add.s64 	%rd19, %rd1, %rd18;
	ld.global.nc.f32 	%f71, [%rd19];
	st.shared.f32 	[%r156+3920], %f71;
	add.s32 	%r162, %r9, %r29;
	mul.wide.u32 	%rd20, %r162, 4;
	add.s64 	%rd21, %rd1, %rd20;
	ld.global.nc.f32 	%f72, [%rd21];
	st.shared.f32 	[%r156+4704], %f72;
	add.s32 	%r163, %r10, %r29;
	mul.wide.u32 	%rd22, %r163, 4;
	add.s64 	%rd23, %rd1, %rd22;
	ld.global.nc.f32 	%f73, [%rd23];
	st.shared.f32 	[%r156+5488], %f73;
	add.s32 	%r164, %r11, %r29;
	mul.wide.u32 	%rd24, %r164, 4;
	add.s64 	%rd25, %rd1, %rd24;
	ld.global.nc.f32 	%f74, [%rd25];
	st.shared.f32 	[%r156+6272], %f74;
	add.s32 	%r165, %r12, %r29;
	mul.wide.u32 	%rd26, %r165, 4;
	add.s64 	%rd27, %rd1, %rd26;
	ld.global.nc.f32 	%f75, [%rd27];
	st.shared.f32 	[%r156+7056], %f75;
	add.s32 	%r166, %r13, %r29;
	mul.wide.u32 	%rd28, %r166, 4;
	add.s64 	%rd29, %rd1, %rd28;
	ld.global.nc.f32 	%f76, [%rd29];
	st.shared.f32 	[%r156+7840], %f76;
	add.s32 	%r167, %r14, %r29;
	mul.wide.u32 	%rd30, %r167, 4;
	add.s64 	%rd31, %rd1, %rd30;
	ld.global.nc.f32 	%f77, [%rd31];
	st.shared.f32 	[%r156+8624], %f77;
	add.s32 	%r168, %r15, %r29;
	mul.wide.u32 	%rd32, %r168, 4;
	add.s64 	%rd33, %rd1, %rd32;
	ld.global.nc.f32 	%f78, [%rd33];
	st.shared.f32 	[%r156+9408], %f78;
	add.s32 	%r169, %r16, %r29;
	mul.wide.u32 	%rd34, %r169, 4;
	add.s64 	%rd35, %rd1, %rd34;
	ld.global.nc.f32 	%f79, [%rd35];
	st.shared.f32 	[%r156+10192], %f79;
	add.s32 	%r170, %r17, %r29;
	mul.wide.u32 	%rd36, %r170, 4;
	add.s64 	%rd37, %rd1, %rd36;
	ld.global.nc.f32 	%f80, [%rd37];
	st.shared.f32 	[%r156+10976], %f80;
	add.s32 	%r171, %r18, %r29;
	mul.wide.u32 	%rd38, %r171, 4;
	add.s64 	%rd39, %rd1, %rd38;
	ld.global.nc.f32 	%f81, [%rd39];
	st.shared.f32 	[%r156+11760], %f81;
	add.s32 	%r172, %r19, %r29;
	mul.wide.u32 	%rd40, %r172, 4;
	add.s64 	%rd41, %rd1, %rd40;
	ld.global.nc.f32 	%f82, [%rd41];
	st.shared.f32 	[%r156+12544], %f82;
	add.s32 	%r173, %r20, %r29;
	mul.wide.u32 	%rd42, %r173, 4;
	add.s64 	%rd43, %rd1, %rd42;
	ld.global.nc.f32 	%f83, [%rd43];
	st.shared.f32 	[%r156+13328], %f83;
	add.s32 	%r174, %r21, %r29;
	mul.wide.u32 	%rd44, %r174, 4;
	add.s64 	%rd45, %rd1, %rd44;
	ld.global.nc.f32 	%f84, [%rd45];
	st.shared.f32 	[%r156+14112], %f84;
	add.s32 	%r175, %r22, %r29;
	mul.wide.u32 	%rd46, %r175, 4;
	add.s64 	%rd47, %rd1, %rd46;
	ld.global.nc.f32 	%f85, [%rd47];
	st.shared.f32 	[%r156+14896], %f85;
	@%p1 bra 	$L__BB0_3;
	add.s32 	%r176, %r23, %r29;
	mul.wide.u32 	%rd48, %r176, 4;
	add.s64 	%rd49, %rd1, %rd48;
	ld.global.nc.f32 	%f86, [%rd49];
	shl.b32 	%r177, %r1, 2;
	mov.u32 	%r178, _ZZ10candidate2E13kernel_shared;
	add.s32 	%r179, %r178, %r177;
	st.shared.f32 	[%r179+15680], %f86;
$L__BB0_3:
	bar.sync 	0;
	mov.b32 	%r187, 0;
$L__BB0_4:
	mad.lo.s32 	%r31, %r187, 6272, %r26;
	shl.b32 	%r182, %r187, 7;
	add.s32 	%r188, %r27, %r182;
	mov.b32 	%r189, 392;
$L__BB0_5:
	add.s32 	%r183, %r31, %r189;
	ld.shared.f32 	%f87, [%r183+-392];
	ld.shared.f32 	%f88, [%r188+-2048];
	fma.rn.f32 	%f89, %f87, %f88, %f178;
	ld.shared.f32 	%f90, [%r188+-1536];
	fma.rn.f32 	%f91, %f87, %f90, %f177;
	ld.shared.f32 	%f92, [%r188+-1024];
	fma.rn.f32 	%f93, %f87, %f92, %f176;
	ld.shared.f32 	%f94, [%r188+-512];
	fma.rn.f32 	%f95, %f87, %f94, %f175;
	ld.shared.f32 	%f96, [%r188];
	fma.rn.f32 	%f97, %f87, %f96, %f174;
	ld.shared.f32 	%f98, [%r188+512];
	fma.rn.f32 	%f99, %f87, %f98, %f173;
	ld.shared.f32 	%f100, [%r188+1024];
	fma.rn.f32 	%f101, %f87, %f100, %f172;
	ld.shared.f32 	%f102, [%r188+1536];
	fma.rn.f32 	%f103, %f87, %f102, %f171;
	ld.shared.f32 	%f104, [%r183+-196];
	ld.shared.f32 	%f105, [%r188+-2044];
	fma.rn.f32 	%f106, %f104, %f105, %f89;
	ld.shared.f32 	%f107, [%r188+-1532];
	fma.rn.f32 	%f108, %f104, %f107, %f91;
	ld.shared.f32 	%f109, [%r188+-1020];
	fma.rn.f32 	%f110, %f104, %f109, %f93;
	ld.shared.f32 	%f111, [%r188+-508];
	fma.rn.f32 	%f112, %f104, %f111, %f95;
	ld.shared.f32 	%f113, [%r188+4];
	fma.rn.f32 	%f114, %f104, %f113, %f97;
	ld.shared.f32 	%f115, [%r188+516];
	fma.rn.f32 	%f116, %f104, %f115, %f99;
	ld.shared.f32 	%f117, [%r188+1028];
	fma.rn.f32 	%f118, %f104, %f117, %f101;
	ld.shared.f32 	%f119, [%r188+1540];
	fma.rn.f32 	%f120, %f104, %f119, %f103;
	ld.shared.f32 	%f121, [%r183];
	ld.shared.f32 	%f122, [%r188+-2040];
	fma.rn.f32 	%f123, %f121, %f122, %f106;
	ld.shared.f32 	%f124, [%r188+-1528];
	fma.rn.f32 	%f125, %f121, %f124, %f108;
	ld.shared.f32 	%f126, [%r188+-1016];
	fma.rn.f32 	%f127, %f121, %f126, %f110;
	ld.shared.f32 	%f128, [%r188+-504];
	fma.rn.f32 	%f129, %f121, %f128, %f112;
	ld.shared.f32 	%f130, [%r188+8];
	fma.rn.f32 	%f131, %f121, %f130, %f114;
	ld.shared.f32 	%f132, [%r188+520];
	fma.rn.f32 	%f133, %f121, %f132, %f116;
	ld.shared.f32 	%f134, [%r188+1032];
	fma.rn.f32 	%f135, %f121, %f134, %f118;
	ld.shared.f32 	%f136, [%r188+1544];
	fma.rn.f32 	%f137, %f121, %f136, %f120;
	ld.shared.f32 	%f138, [%r183+196];
	ld.shared.f32 	%f139, [%r188+-2036];
	fma.rn.f32 	%f178, %f138, %f139, %f123;
	ld.shared.f32 	%f140, [%r188+-1524];
	fma.rn.f32 	%f177, %f138, %f140, %f125;
	ld.shared.f32 	%f141, [%r188+-1012];
	fma.rn.f32 	%f176, %f138, %f141, %f127;
	ld.shared.f32 	%f142, [%r188+-500];
	fma.rn.f32 	%f175, %f138, %f142, %f129;
	ld.shared.f32 	%f143, [%r188+12];
	fma.rn.f32 	%f174, %f138, %f143, %f131;
	ld.shared.f32 	%f144, [%r188+524];
	fma.rn.f32 	%f173, %f138, %f144, %f133;
	ld.shared.f32 	%f145, [%r188+1036];
	fma.rn.f32 	%f172, %f138, %f145, %f135;
	ld.shared.f32 	%f146, [%r188+1548];
	fma.rn.f32 	%f171, %f138, %f146, %f137;
	add.s32 	%r189, %r189, 784;
	add.s32 	%r188, %r188, 16;
	setp.ne.s32 	%p2, %r189, 6664;
	@%p2 bra 	$L__BB0_5;
	add.s32 	%r187, %r187, 1;
	setp.ne.s32 	%p3, %r187, 4;
	@%p3 bra 	$L__BB0_4;
	add.s32 	%r186, %r186, 1;
	setp.ne.s32 	%p4, %r186, 8;
	@%p4 bra 	$L__BB0_1;
	ld.param.u64 	%rd53, [candidate2_param_2];
	mad.lo.s32 	%r184, %r2, 1568, %r24;
	mad.lo.s32 	%r185, %r25, 392, %r184;
	cvta.to.global.u64 	%rd50, %rd53;
	max.f32 	%f147, %f178, 0f00000000;
	mul.wide.u32 	%rd51, %r185, 4;
	add.s64 	%rd52, %rd50, %rd51;
	st.global.f32 	[%rd52], %f147;
	max.f32 	%f148, %f177, 0f00000000;
	st.global.f32 	[%rd52+196], %f148;
	max.f32 	%f149, %f176, 0f00000000;
	st.global.f32 	[%rd52+392], %f149;
	max.f32 	%f150, %f175, 0f00000000;
	st.global.f32 	[%rd52+588], %f150;
	max.f32 	%f151, %f174, 0f00000000;
	st.global.f32 	[%rd52+784], %f151;
	max.f32 	%f152, %f173, 0f00000000;
	st.global.f32 	[%rd52+980], %f152;
	max.f32 	%f153, %f172, 0f00000000;
	st.global.f32 	[%rd52+1176], %f153;
	max.f32 	%f154, %f171, 0f00000000;
	st.global.f32 	[%rd52+1372], %f154;
	ret;

}


// ===== COMPILED SASS (sm_100) =====

	.target	sm_100

	.elftype	@"ET_EXEC"


//--------------------- .note.nv.tkinfo           --------------------------
	.section	.note.nv.tkinfo,"",@"SHT_NOTE"
	.sectionflags	@"SHF_NOTE_NV_TKINFO"
	.tkinfo
        /*0018*/ 	.word	0x00000002
        /*0030*/ 	.string	""
        /*0030*/ 	.string	"ptxas"
        /*0030*/ 	.string	"Cuda compilation tools, release 13.0, V13.0.88"
        /*0030*/ 	.string	"Build cuda_13.0.r13.0/compiler.36424714_0"
        /*0030*/ 	.string	"-arch sm_100 -m 64 "



//--------------------- .note.nv.cuinfo           --------------------------
	.section	.note.nv.cuinfo,"",@"SHT_NOTE"
	.sectionflags	@"SHF_NOTE_NV_CUINFO"
        /*0018*/ 	.short	0x0002
        /*001a*/ 	.short	0x0064
        /*001c*/ 	.short	0x0082
	.zero		2


//--------------------- .nv.info                  --------------------------
	.section	.nv.info,"",@"SHT_CUDA_INFO"
	.align	4


	//----- nvinfo : EIATTR_REGCOUNT
	.align		4
        /*0000*/ 	.byte	0x04, 0x2f
        /*0002*/ 	.short	(.L_1 - .L_0)
	.align		4
.L_0:
        /*0004*/ 	.word	index@(candidate2)
        /*0008*/ 	.word	0x00000038


	//----- nvinfo : EIATTR_FRAME_SIZE
	.align		4
.L_1:
        /*000c*/ 	.byte	0x04, 0x11
        /*000e*/ 	.short	(.L_3 - .L_2)
	.align		4
.L_2:
        /*0010*/ 	.word	index@(candidate2)
        /*0014*/ 	.word	0x00000000


	//----- nvinfo : EIATTR_MIN_STACK_SIZE
	.align		4
.L_3:
        /*0018*/ 	.byte	0x04, 0x12
        /*001a*/ 	.short	(.L_5 - .L_4)
	.align		4
.L_4:
        /*001c*/ 	.word	index@(candidate2)
        /*0020*/ 	.word	0x00000000
.L_5:


//--------------------- .nv.compat                --------------------------
	.section	.nv.compat,"",@"SHT_CUDA_COMPAT_INFO"
	.align	4
        /*0000*/ 	.byte	0x02, 0x09, 0x00, 0x00, 0x02, 0x02, 0x01, 0x00, 0x02, 0x05, 0x05, 0x00, 0x03, 0x07, 0x01, 0x01
        /*0010*/ 	.byte	0x02, 0x03, 0x00, 0x00, 0x02, 0x06, 0x01, 0x00, 0x04, 0x0b, 0x08, 0x00, 0x09, 0x00, 0x00, 0x00
        /*0020*/ 	.byte	0x00, 0x00, 0x00, 0x00


//--------------------- .nv.info.candidate2       --------------------------
	.section	.nv.info.candidate2,"",@"SHT_CUDA_INFO"
	.sectionflags	@""
	.align	4


	//----- nvinfo : EIATTR_CUDA_API_VERSION
	.align		4
        /*0000*/ 	.byte	0x04, 0x37
        /*0002*/ 	.short	(.L_7 - .L_6)
.L_6:
        /*0004*/ 	.word	0x00000082


	//----- nvinfo : EIATTR_KPARAM_INFO
	.align		4
.L_7:
        /*0008*/ 	.byte	0x04, 0x17
        /*000a*/ 	.short	(.L_9 - .L_8)
.L_8:
        /*000c*/ 	.word	0x00000000
        /*0010*/ 	.short	0x0002
        /*0012*/ 	.short	0x0010
        /*0014*/ 	.byte	0x00, 0xf5, 0x21, 0x00


	//----- nvinfo : EIATTR_KPARAM_INFO
	.align		4
.L_9:
        /*0018*/ 	.byte	0x04, 0x17
        /*001a*/ 	.short	(.L_11 - .L_10)
.L_10:
        /*001c*/ 	.word	0x00000000
        /*0020*/ 	.short	0x0001
        /*0022*/ 	.short	0x0008
        /*0024*/ 	.byte	0x00, 0xf5, 0x21, 0x00


	//----- nvinfo : EIATTR_KPARAM_INFO
	.align		4
.L_11:
        /*0028*/ 	.byte	0x04, 0x17
        /*002a*/ 	.short	(.L_13 - .L_12)
.L_12:
        /*002c*/ 	.word	0x00000000
        /*0030*/ 	.short	0x0000
        /*0032*/ 	.short	0x0000
        /*0034*/ 	.byte	0x00, 0xf5, 0x21, 0x00


	//----- nvinfo : EIATTR_SPARSE_MMA_MASK
	.align		4
.L_13:
        /*0038*/ 	.byte	0x03, 0x50
        /*003a*/ 	.short	0x0000


	//----- nvinfo : EIATTR_MAXREG_COUNT
	.align		4
        /*003c*/ 	.byte	0x03, 0x1b
        /*003e*/ 	.short	0x00ff


	//----- nvinfo : EIATTR_NUM_BARRIERS
	.align		4
        /*0040*/ 	.byte	0x02, 0x4c
        /*0042*/ 	.byte	0x01
	.zero		1


	//----- nvinfo : EIATTR_MERCURY_ISA_VERSION
	.align		4
        /*0044*/ 	.byte	0x03, 0x5f
        /*0046*/ 	.short	0x0101


	//----- nvinfo : EIATTR_VRC_CTA_INIT_COUNT
	.align		4
        /*0048*/ 	.byte	0x02, 0x4a
	.zero		1
	.zero		1


	//----- nvinfo : EIATTR_EXIT_INSTR_OFFSETS
	.align		4
        /*004c*/ 	.byte	0x04, 0x1c
        /*004e*/ 	.short	(.L_15 - .L_14)


	//   ....[0]....
.L_14:
        /*0050*/ 	.word	0x00001810


	//----- nvinfo : EIATTR_MAX_THREADS
	.align		4
.L_15:
        /*0054*/ 	.byte	0x04, 0x05
        /*0056*/ 	.short	(.L_17 - .L_16)
.L_16:
        /*0058*/ 	.word	0x000000c4
        /*005c*/ 	.word	0x00000001
        /*0060*/ 	.word	0x00000001


	//----- nvinfo : EIATTR_CBANK_PARAM_SIZE
	.align		4
.L_17:
        /*0064*/ 	.byte	0x03, 0x19
        /*0066*/ 	.short	0x0018


	//----- nvinfo : EIATTR_PARAM_CBANK
	.align		4
        /*0068*/ 	.byte	0x04, 0x0a
        /*006a*/ 	.short	(.L_19 - .L_18)
	.align		4
.L_18:
        /*006c*/ 	.word	index@(.nv.constant0.candidate2)
        /*0070*/ 	.short	0x0380
        /*0072*/ 	.short	0x0018


	//----- nvinfo : EIATTR_SW_WAR
	.align		4
.L_19:
        /*0074*/ 	.byte	0x04, 0x36
        /*0076*/ 	.short	(.L_21 - .L_20)
.L_20:
        /*0078*/ 	.word	0x00000008
.L_21:


//--------------------- .nv.callgraph             --------------------------
	.section	.nv.callgraph,"",@"SHT_CUDA_CALLGRAPH"
	.align	4
	.sectionentsize	8
	.align		4
        /*0000*/ 	.word	0x00000000
	.align		4
        /*0004*/ 	.word	0xffffffff
	.align		4
        /*0008*/ 	.word	0x00000000
	.align		4
        /*000c*/ 	.word	0xfffffffe
	.align		4
        /*0010*/ 	.word	0x00000000
	.align		4
        /*0014*/ 	.word	0xfffffffd
	.align		4
        /*0018*/ 	.word	0x00000000
	.align		4
        /*001c*/ 	.word	0xfffffffc


//--------------------- .text.candidate2          --------------------------
	.section	.text.candidate2,"ax",@progbits
	.align	128
        .global         candidate2
        .type           candidate2,@function
        .size           candidate2,(.L_x_4 - candidate2)
        .other          candidate2,@"STO_CUDA_ENTRY STV_DEFAULT"
candidate2:
.text.candidate2:
[----:B------:R-:W-:Y:S01]  /*0000*/  LDC R1, c[0x0][0x37c] ;  /* 0x0000df00ff017b82 */ /* 0x000fe20000000800 */
[----:B------:R-:W0:Y:S07]  /*0010*/  S2R R53, SR_TID.X ;  /* 0x0000000000357919 */ /* 0x000e2e0000002100 */
[----:B------:R-:W1:Y:S01]  /*0020*/  S2UR UR6, SR_CgaCtaId ;  /* 0x00000000000679c3 */ /* 0x000e620000008800 */
[----:B------:R-:W-:Y:S01]  /*0030*/  UMOV UR4, 0x400 ;  /* 0x0000040000047882 */ /* 0x000fe20000000000 */
[----:B------:R-:W-:Y:S01]  /*0040*/  HFMA2 R28, -RZ, RZ, 0, 0 ;  /* 0x00000000ff1c7431 */ /* 0x000fe200000001ff */
[----:B------:R-:W2:Y:S01]  /*0050*/  S2R R4, SR_CTAID.X ;  /* 0x0000000000047919 */ /* 0x000ea20000002500 */
[----:B------:R-:W-:Y:S01]  /*0060*/  UIADD3 UR5, UPT, UPT, UR4, 0x6200, URZ ;  /* 0x0000620004057890 */ /* 0x000fe2000fffe0ff */
[----:B------:R-:W-:Y:S01]  /*0070*/  CS2R R24, SRZ ;  /* 0x0000000000187805 */ /* 0x000fe2000001ff00 */
[----:B------:R-:W-:Y:S01]  /*0080*/  IMAD.MOV.U32 R26, RZ, RZ, RZ ;  /* 0x000000ffff1a7224 */ /* 0x000fe200078e00ff */
[----:B------:R-:W3:Y:S01]  /*0090*/  LDCU.64 UR8, c[0x0][0x358] ;  /* 0x00006b00ff0877ac */ /* 0x000ee20008000a00 */
[----:B-1----:R-:W-:-:S02]  /*00a0*/  ULEA UR5, UR6, UR5, 0x18 ;  /* 0x0000000506057291 */ /* 0x002fc4000f8ec0ff */
[----:B------:R-:W-:Y:S01]  /*00b0*/  ULEA UR4, UR6, UR4, 0x18 ;  /* 0x0000000406047291 */ /* 0x000fe2000f8ec0ff */
[C---:B0-----:R-:W-:Y:S01]  /*00c0*/  PRMT R0, R53.reuse, 0x9910, RZ ;  /* 0x0000991035007816 */ /* 0x041fe200000000ff */
[C---:B------:R-:W-:Y:S01]  /*00d0*/  VIADD R9, R53.reuse, 0x4 ;  /* 0x0000000435097836 */ /* 0x040fe20000000000 */
[C---:B------:R-:W-:Y:S01]  /*00e0*/  IADD3 R7, PT, PT, R53.reuse, 0x7c, RZ ;  /* 0x0000007c35077810 */ /* 0x040fe20007ffe0ff */
[C---:B------:R-:W-:Y:S01]  /*00f0*/  VIADD R5, R53.reuse, 0x38 ;  /* 0x0000003835057836 */ /* 0x040fe20000000000 */
[C---:B------:R-:W-:Y:S01]  /*0100*/  IADD3 R13, PT, PT, R53.reuse, 0xc, RZ ;  /* 0x0000000c350d7810 */ /* 0x040fe20007ffe0ff */
[----:B------:R-:W-:Y:S02]  /*0110*/  IMAD R0, R0, 0x4f, RZ ;  /* 0x0000004f00007824 */ /* 0x000fe400078e02ff */
[C---:B------:R-:W-:Y:S02]  /*0120*/  VIADD R11, R53.reuse, 0x48 ;  /* 0x00000048350b7836 */ /* 0x040fe40000000000 */
[----:B------:R-:W-:Y:S01]  /*0130*/  VIADD R15, R53, 0x50 ;  /* 0x00000050350f7836 */ /* 0x000fe20000000000 */
[----:B------:R-:W-:-:S04]  /*0140*/  LOP3.LUT R0, R0, 0xffff, RZ, 0xc0, !PT ;  /* 0x0000ffff00007812 */ /* 0x000fc800078ec0ff */
[----:B------:R-:W-:-:S05]  /*0150*/  SHF.R.U32.HI R2, RZ, 0x8, R0 ;  /* 0x00000008ff027819 */ /* 0x000fca0000011600 */
[----:B------:R-:W-:-:S05]  /*0160*/  IMAD.MOV R0, RZ, RZ, -R2 ;  /* 0x000000ffff007224 */ /* 0x000fca00078e0a02 */
[----:B------:R-:W-:-:S05]  /*0170*/  PRMT R0, R0, 0x7710, RZ ;  /* 0x0000771000007816 */ /* 0x000fca00000000ff */
[----:B------:R-:W-:-:S05]  /*0180*/  IMAD.IADD R0, R0, 0x1, R53 ;  /* 0x0000000100007824 */ /* 0x000fca00078e0235 */
[----:B------:R-:W-:Y:S02]  /*0190*/  LOP3.LUT R3, R0, 0xfe, RZ, 0xc0, !PT ;  /* 0x000000fe00037812 */ /* 0x000fe400078ec0ff */
[----:B--2---:R-:W-:Y:S02]  /*01a0*/  SHF.L.U32 R0, R4, 0xf, RZ ;  /* 0x0000000f04007819 */ /* 0x004fe400000006ff */
[----:B------:R-:W-:Y:S01]  /*01b0*/  LEA.HI R10, R3, R2, RZ, 0x1f ;  /* 0x00000002030a7211 */ /* 0x000fe200078ff8ff */
[C---:B------:R-:W-:Y:S01]  /*01c0*/  IMAD.SHL.U32 R2, R53.reuse, 0x8, RZ ;  /* 0x0000000835027824 */ /* 0x040fe200078e00ff */
[----:B------:R-:W-:Y:S02]  /*01d0*/  LOP3.LUT R3, R53, 0x7f, RZ, 0xc0, !PT ;  /* 0x0000007f35037812 */ /* 0x000fe400078ec0ff */
[----:B------:R-:W-:Y:S01]  /*01e0*/  LOP3.LUT R6, R0, 0x7f, R9, 0xf8, !PT ;  /* 0x0000007f00067812 */ /* 0x000fe200078ef809 */
[----:B------:R-:W-:Y:S01]  /*01f0*/  VIADD R50, R2, 0x6200 ;  /* 0x0000620002327836 */ /* 0x000fe20000000000 */
[----:B------:R-:W-:Y:S01]  /*0200*/  LOP3.LUT R9, R10, 0xffff, RZ, 0xc0, !PT ;  /* 0x0000ffff0a097812 */ /* 0x000fe200078ec0ff */
[----:B------:R-:W-:Y:S01]  /*0210*/  VIADD R52, R2, 0x55c0 ;  /* 0x000055c002347836 */ /* 0x000fe20000000000 */
[----:B------:R-:W-:Y:S01]  /*0220*/  LOP3.LUT R3, R0, 0x40, R3, 0xf6, !PT ;  /* 0x0000004000037812 */ /* 0x000fe200078ef603 */
[C---:B------:R-:W-:Y:S01]  /*0230*/  VIADD R45, R2.reuse, 0x6820 ;  /* 0x00006820022d7836 */ /* 0x040fe20000000000 */
[----:B------:R-:W-:Y:S01]  /*0240*/  SHF.R.U32.HI R9, RZ, 0x5, R9 ;  /* 0x00000005ff097819 */ /* 0x000fe20000011609 */
[----:B------:R-:W-:Y:S01]  /*0250*/  VIADD R44, R2, 0x6e40 ;  /* 0x00006e40022c7836 */ /* 0x000fe20000000000 */
[----:B------:R-:W-:Y:S01]  /*0260*/  LOP3.LUT R5, R0, 0x7f, R5, 0xf8, !PT ;  /* 0x0000007f00057812 */ /* 0x000fe200078ef805 */
[----:B------:R-:W-:Y:S01]  /*0270*/  VIADD R43, R2, 0x7460 ;  /* 0x00007460022b7836 */ /* 0x000fe20000000000 */
[C---:B------:R-:W-:Y:S01]  /*0280*/  LOP3.LUT R4, R0.reuse, 0x7f, R7, 0xf8, !PT ;  /* 0x0000007f00047812 */ /* 0x040fe200078ef807 */
[----:B------:R-:W-:Y:S01]  /*0290*/  IMAD.MOV.U32 R7, RZ, RZ, RZ ;  /* 0x000000ffff077224 */ /* 0x000fe200078e00ff */
[----:B------:R-:W-:-:S02]  /*02a0*/  LOP3.LUT R11, R0, 0x7f, R11, 0xf8, !PT ;  /* 0x0000007f000b7812 */ /* 0x000fc400078ef80b */
[C---:B------:R-:W-:Y:S02]  /*02b0*/  LOP3.LUT R8, R0.reuse, 0x7f, R13, 0xf8, !PT ;  /* 0x0000007f00087812 */ /* 0x040fe400078ef80d */
[----:B------:R-:W-:Y:S02]  /*02c0*/  LOP3.LUT R15, R0, 0x7f, R15, 0xf8, !PT ;  /* 0x0000007f000f7812 */ /* 0x000fe400078ef80f */
[----:B------:R-:W-:Y:S02]  /*02d0*/  LOP3.LUT R50, R3, 0x6c00, R50, 0xf8, !PT ;  /* 0x00006c0003327812 */ /* 0x000fe400078ef832 */
[C---:B------:R-:W-:Y:S02]  /*02e0*/  IADD3 R0, PT, PT, R2.reuse, 0x7a80, RZ ;  /* 0x00007a8002007810 */ /* 0x040fe40007ffe0ff */
[----:B------:R-:W-:Y:S02]  /*02f0*/  PRMT R3, R9, 0x9910, RZ ;  /* 0x0000991009037816 */ /* 0x000fe400000000ff */
[----:B------:R-:W-:-:S02]  /*0300*/  IADD3 R51, PT, PT, R2, 0x5be0, RZ ;  /* 0x00005be002337810 */ /* 0x000fc40007ffe0ff */
[----:B------:R-:W-:Y:S02]  /*0310*/  LOP3.LUT R0, R0, 0xfc00, RZ, 0xc0, !PT ;  /* 0x0000fc0000007812 */ /* 0x000fe400078ec0ff */
[----:B------:R-:W-:Y:S02]  /*0320*/  MOV R2, R3 ;  /* 0x0000000300027202 */ /* 0x000fe40000000f00 */
[----:B------:R-:W-:Y:S01]  /*0330*/  LOP3.LUT R9, R9, 0xffff, RZ, 0xc0, !PT ;  /* 0x0000ffff09097812 */ /* 0x000fe200078ec0ff */
[----:B------:R-:W-:Y:S01]  /*0340*/  IMAD.IADD R42, R0, 0x1, R15 ;  /* 0x00000001002a7824 */ /* 0x000fe200078e020f */
[----:B------:R-:W-:Y:S01]  /*0350*/  LOP3.LUT R45, R6, 0x7c00, R45, 0xf8, !PT ;  /* 0x00007c00062d7812 */ /* 0x000fe200078ef82d */
[----:B------:R-:W-:Y:S01]  /*0360*/  IMAD R0, R2, 0x31, RZ ;  /* 0x0000003102007824 */ /* 0x000fe200078e02ff */
[----:B------:R-:W-:Y:S02]  /*0370*/  LEA R6, R9, UR5, 0xc ;  /* 0x0000000509067c11 */ /* 0x000fe4000f8e60ff */
[----:B------:R-:W-:-:S02]  /*0380*/  CS2R R2, SRZ ;  /* 0x0000000000027805 */ /* 0x000fc4000001ff00 */
[----:B------:R-:W-:Y:S02]  /*0390*/  LOP3.LUT R52, R5, 0x5c00, R52, 0xf8, !PT ;  /* 0x00005c0005347812 */ /* 0x000fe400078ef834 */
[----:B------:R-:W-:Y:S01]  /*03a0*/  IADD3 R0, PT, PT, RZ, -R0, RZ ;  /* 0x80000000ff007210 */ /* 0x000fe20007ffe0ff */
[----:B------:R-:W-:Y:S01]  /*03b0*/  VIADD R6, R6, 0x800 ;  /* 0x0000080006067836 */ /* 0x000fe20000000000 */
[----:B------:R-:W-:Y:S02]  /*03c0*/  LOP3.LUT R51, R4, 0x7c00, R51, 0xf8, !PT ;  /* 0x00007c0004337812 */ /* 0x000fe400078ef833 */
[----:B------:R-:W-:Y:S02]  /*03d0*/  CS2R R4, SRZ ;  /* 0x0000000000047805 */ /* 0x000fe4000001ff00 */
[----:B------:R-:W-:Y:S02]  /*03e0*/  PRMT R0, R0, 0x7710, RZ ;  /* 0x0000771000007816 */ /* 0x000fe400000000ff */
[----:B------:R-:W-:-:S02]  /*03f0*/  LOP3.LUT R44, R11, 0x7c00, R44, 0xf8, !PT ;  /* 0x00007c000b2c7812 */ /* 0x000fc400078ef82c */
[----:B------:R-:W-:Y:S01]  /*0400*/  LOP3.LUT R43, R8, 0x7c00, R43, 0xf8, !PT ;  /* 0x00007c00082b7812 */ /* 0x000fe200078ef82b */
[----:B------:R-:W-:-:S05]  /*0410*/  IMAD.IADD R0, R0, 0x1, R53 ;  /* 0x0000000100007824 */ /* 0x000fca00078e0235 */
[----:B------:R-:W-:-:S04]  /*0420*/  LOP3.LUT R0, R0, 0xff, RZ, 0xc0, !PT ;  /* 0x000000ff00007812 */ /* 0x000fc800078ec0ff */
[----:B---3--:R-:W-:-:S07]  /*0430*/  LEA R0, R0, UR4, 0x2 ;  /* 0x0000000400007c11 */ /* 0x008fce000f8e10ff */
.L_x_2:
[----:B------:R-:W0:Y:S01]  /*0440*/  S2R R8, SR_CTAID.X ;  /* 0x0000000000087919 */ /* 0x000e220000002500 */
[----:B------:R-:W1:Y:S01]  /*0450*/  LDC.64 R22, c[0x0][0x380] ;  /* 0x0000e000ff167b82 */ /* 0x000e620000000a00 */
[----:B------:R-:W-:Y:S02]  /*0460*/  IMAD R9, R7, 0x1880, R53 ;  /* 0x0000188007097824 */ /* 0x000fe400078e0235 */
[C---:B------:R-:W-:Y:S02]  /*0470*/  VIADD R17, R53.reuse, 0x4c ;  /* 0x0000004c35117836 */ /* 0x040fe40000000000 */
[C---:B------:R-:W-:Y:S02]  /*0480*/  IMAD.SHL.U32 R16, R53.reuse, 0x8, RZ ;  /* 0x0000000835107824 */ /* 0x040fe400078e00ff */
[C---:B------:R-:W-:Y:S01]  /*0490*/  VIADD R13, R53.reuse, 0x44 ;  /* 0x00000044350d7836 */ /* 0x040fe20000000000 */
[----:B------:R-:W-:Y:S01]  /*04a0*/  IADD3 R15, PT, PT, R53, 0x8, RZ ;  /* 0x00000008350f7810 */ /* 0x000fe20007ffe0ff */
[C---:B------:R-:W-:Y:S01]  /*04b0*/  VIADD R34, R16.reuse, 0x4fa0 ;  /* 0x00004fa010227836 */ /* 0x040fe20000000000 */
[C---:B------:R-:W-:Y:S01]  /*04c0*/  IADD3 R10, PT, PT, R16.reuse, 0x620, RZ ;  /* 0x00000620100a7810 */ /* 0x040fe20007ffe0ff */
[----:B------:R-:W-:-:S02]  /*04d0*/  VIADD R30, R16, 0x1ea0 ;  /* 0x00001ea0101e7836 */ /* 0x000fc40000000000 */
[----:B------:R-:W-:Y:S02]  /*04e0*/  VIADD R19, R53, 0x5c ;  /* 0x0000005c35137836 */ /* 0x000fe40000000000 */
[----:B-1----:R-:W-:Y:S01]  /*04f0*/  IMAD.WIDE.U32 R22, R9, 0x4, R22 ;  /* 0x0000000409167825 */ /* 0x002fe200078e0016 */
[----:B------:R-:W-:-:S03]  /*0500*/  IADD3 R9, PT, PT, R53, 0x74, RZ ;  /* 0x0000007435097810 */ /* 0x000fc60007ffe0ff */
[----:B0-----:R-:W-:Y:S01]  /*0510*/  IMAD.SHL.U32 R8, R8, 0x8000, RZ ;  /* 0x0000800008087824 */ /* 0x001fe200078e00ff */
[C---:B------:R-:W-:Y:S01]  /*0520*/  IADD3 R31, PT, PT, R16.reuse, 0x1880, RZ ;  /* 0x00001880101f7810 */ /* 0x040fe20007ffe0ff */
[C---:B------:R-:W-:Y:S01]  /*0530*/  VIADD R27, R16.reuse, 0x2ae0 ;  /* 0x00002ae0101b7836 */ /* 0x040fe20000000000 */
[----:B------:R-:W2:Y:S01]  /*0540*/  LDG.E.CONSTANT R11, desc[UR8][R22.64] ;  /* 0x00000008160b7981 */ /* 0x000ea2000c1e9900 */
[----:B------:R-:W-:Y:S01]  /*0550*/  VIADD R29, R16, 0x3100 ;  /* 0x00003100101d7836 */ /* 0x000fe20000000000 */
[C---:B------:R-:W-:Y:S01]  /*0560*/  LOP3.LUT R14, R8.reuse, 0x7f, R17, 0xf8, !PT ;  /* 0x0000007f080e7812 */ /* 0x040fe200078ef811 */
[----:B------:R-:W-:Y:S01]  /*0570*/  VIADD R17, R53, 0x54 ;  /* 0x0000005435117836 */ /* 0x000fe20000000000 */
[----:B------:R-:W-:Y:S01]  /*0580*/  LOP3.LUT R9, R8, 0x7f, R9, 0xf8, !PT ;  /* 0x0000007f08097812 */ /* 0x000fe200078ef809 */
[----:B------:R-:W-:Y:S01]  /*0590*/  VIADD R37, R16, 0x4360 ;  /* 0x0000436010257836 */ /* 0x000fe20000000000 */
[----:B------:R-:W-:Y:S01]  /*05a0*/  LOP3.LUT R13, R8, 0x7f, R13, 0xf8, !PT ;  /* 0x0000007f080d7812 */ /* 0x000fe200078ef80d */
[----:B------:R-:W-:Y:S01]  /*05b0*/  VIADD R35, R16, 0x3720 ;  /* 0x0000372010237836 */ /* 0x000fe20000000000 */
[----:B------:R-:W-:Y:S01]  /*05c0*/  LOP3.LUT R12, R8, 0x7f, R15, 0xf8, !PT ;  /* 0x0000007f080c7812 */ /* 0x000fe200078ef80f */
[C---:B------:R-:W-:Y:S01]  /*05d0*/  VIADD R15, R16.reuse, 0xc40 ;  /* 0x00000c40100f7836 */ /* 0x040fe20000000000 */
[----:B------:R-:W-:Y:S01]  /*05e0*/  LOP3.LUT R34, R9, 0x5c00, R34, 0xf8, !PT ;  /* 0x00005c0009227812 */ /* 0x000fe200078ef822 */
[----:B------:R-:W3:Y:S01]  /*05f0*/  LDG.E.CONSTANT R21, desc[UR8][R22.64+0x930] ;  /* 0x0009300816157981 */ /* 0x000ee2000c1e9900 */
[----:B------:R-:W-:Y:S01]  /*0600*/  LOP3.LUT R9, R13, 0xc00, R10, 0xf8, !PT ;  /* 0x00000c000d097812 */ /* 0x000fe200078ef80a */
[----:B------:R-:W-:Y:S01]  /*0610*/  VIADD R36, R16, 0x3d40 ;  /* 0x00003d4010247836 */ /* 0x000fe20000000000 */
[----:B------:R-:W-:Y:S01]  /*0620*/  LOP3.LUT R17, R8, 0x7f, R17, 0xf8, !PT ;  /* 0x0000007f08117812 */ /* 0x000fe200078ef811 */
[----:B------:R-:W4:Y:S01]  /*0630*/  LDG.E.CONSTANT R47, desc[UR8][R22.64+0xf50] ;  /* 0x000f5008162f7981 */ /* 0x000f22000c1e9900 */
[----:B------:R-:W-:Y:S01]  /*0640*/  IADD3 R13, PT, PT, R53, 0x10, RZ ;  /* 0x00000010350d7810 */ /* 0x000fe20007ffe0ff */
[----:B------:R-:W-:Y:S01]  /*0650*/  VIADD R32, R16, 0x24c0 ;  /* 0x000024c010207836 */ /* 0x000fe20000000000 */
[----:B------:R-:W-:Y:S01]  /*0660*/  LOP3.LUT R15, R12, 0x1c00, R15, 0xf8, !PT ;  /* 0x00001c000c0f7812 */ /* 0x000fe200078ef80f */
[----:B------:R-:W5:Y:S01]  /*0670*/  LDG.E.CONSTANT R20, desc[UR8][R22.64+0x21b0] ;  /* 0x0021b00816147981 */ /* 0x000f62000c1e9900 */
[----:B------:R-:W-:Y:S01]  /*0680*/  LOP3.LUT R30, R17, 0x3c00, R30, 0xf8, !PT ;  /* 0x00003c00111e7812 */ /* 0x000fe200078ef81e */
[C---:B------:R-:W-:Y:S01]  /*0690*/  VIADD R17, R53.reuse, 0x64 ;  /* 0x0000006435117836 */ /* 0x040fe20000000000 */
[C---:B------:R-:W-:Y:S01]  /*06a0*/  LOP3.LUT R10, R8.reuse, 0x7f, R13, 0xf8, !PT ;  /* 0x0000007f080a7812 */ /* 0x040fe200078ef80d */
[----:B------:R-:W0:Y:S01]  /*06b0*/  S2UR UR5, SR_CgaCtaId ;  /* 0x00000000000579c3 */ /* 0x000e220000008800 */
[----:B------:R-:W-:Y:S01]  /*06c0*/  LOP3.LUT R12, R8, 0x7f, R19, 0xf8, !PT ;  /* 0x0000007f080c7812 */ /* 0x000fe200078ef813 */
[C---:B------:R-:W-:Y:S01]  /*06d0*/  VIADD R19, R53.reuse, 0x30 ;  /* 0x0000003035137836 */ /* 0x040fe20000000000 */
[C---:B------:R-:W-:Y:S01]  /*06e0*/  IADD3 R13, PT, PT, R53.reuse, 0x20, RZ ;  /* 0x00000020350d7810 */ /* 0x040fe20007ffe0ff */
[----:B------:R-:W5:Y:S01]  /*06f0*/  LDG.E.CONSTANT R41, desc[UR8][R22.64+0xc40] ;  /* 0x000c400816297981 */ /* 0x000f62000c1e9900 */
[----:B------:R-:W-:Y:S01]  /*0700*/  LOP3.LUT R31, R10, 0x3c00, R31, 0xf8, !PT ;  /* 0x00003c000a1f7812 */ /* 0x000fe200078ef81f */
[----:B------:R-:W-:Y:S01]  /*0710*/  UMOV UR4, 0x400 ;  /* 0x0000040000047882 */ /* 0x000fe20000000000 */
[----:B------:R-:W-:Y:S01]  /*0720*/  LOP3.LUT R27, R12, 0x3c00, R27, 0xf8, !PT ;  /* 0x00003c000c1b7812 */ /* 0x000fe200078ef81b */
[----:B------:R-:W5:Y:S01]  /*0730*/  LDG.E.CONSTANT R40, desc[UR8][R22.64+0x27d0] ;  /* 0x0027d00816287981 */ /* 0x000f62000c1e9900 */
[----:B------:R-:W-:Y:S01]  /*0740*/  LOP3.LUT R10, R8, 0x7f, R13, 0xf8, !PT ;  /* 0x0000007f080a7812 */ /* 0x000fe200078ef80d */
[----:B------:R-:W-:Y:S01]  /*0750*/  VIADD R39, R16, 0x1260 ;  /* 0x0000126010277836 */ /* 0x000fe20000000000 */
[----:B------:R-:W-:Y:S01]  /*0760*/  LOP3.LUT R12, R8, 0x7f, R17, 0xf8, !PT ;  /* 0x0000007f080c7812 */ /* 0x000fe200078ef811 */
[----:B------:R-:W5:Y:S01]  /*0770*/  LDG.E.CONSTANT R38, desc[UR8][R22.64+0x24c0] ;  /* 0x0024c00816267981 */ /* 0x000f62000c1e9900 */
[----:B------:R-:W-:-:S02]  /*0780*/  IADD3 R17, PT, PT, R53, 0x6c, RZ ;  /* 0x0000006c35117810 */ /* 0x000fc40007ffe0ff */
[----:B------:R-:W-:Y:S01]  /*0790*/  LOP3.LUT R29, R10, 0x3c00, R29, 0xf8, !PT ;  /* 0x00003c000a1d7812 */ /* 0x000fe200078ef81d */
[----:B------:R-:W5:Y:S01]  /*07a0*/  LDG.E.CONSTANT R46, desc[UR8][R22.64+0x4670] ;  /* 0x00467008162e7981 */ /* 0x000f62000c1e9900 */
[----:B------:R-:W-:Y:S02]  /*07b0*/  LOP3.LUT R10, R8, 0x7f, R17, 0xf8, !PT ;  /* 0x0000007f080a7812 */ /* 0x000fe400078ef811 */
[----:B------:R-:W-:Y:S01]  /*07c0*/  IADD3 R13, PT, PT, R53, 0x28, RZ ;  /* 0x00000028350d7810 */ /* 0x000fe20007ffe0ff */
[----:B------:R-:W5:Y:S01]  /*07d0*/  LDG.E.CONSTANT R17, desc[UR8][R22.64+0x310] ;  /* 0x0003100816117981 */ /* 0x000f62000c1e9900 */
[----:B------:R-:W-:Y:S02]  /*07e0*/  LOP3.LUT R37, R10, 0x4c00, R37, 0xf8, !PT ;  /* 0x00004c000a257812 */ /* 0x000fe400078ef825 */
[----:B------:R-:W-:Y:S01]  /*07f0*/  LOP3.LUT R13, R8, 0x7f, R13, 0xf8, !PT ;  /* 0x0000007f080d7812 */ /* 0x000fe200078ef80d */
[----:B------:R-:W5:Y:S01]  /*0800*/  LDG.E.CONSTANT R10, desc[UR8][R22.64+0x1880] ;  /* 0x00188008160a7981 */ /* 0x000f62000c1e9900 */
[----:B------:R-:W-:Y:S01]  /*0810*/  LOP3.LUT R35, R12, 0x3c00, R35, 0xf8, !PT ;  /* 0x00003c000c237812 */ /* 0x000fe200078ef823 */
[----:B0-----:R-:W-:Y:S01]  /*0820*/  ULEA UR6, UR5, UR4, 0x18 ;  /* 0x0000000405067291 */ /* 0x001fe2000f8ec0ff */
[----:B------:R-:W-:Y:S01]  /*0830*/  LOP3.LUT R12, R8, 0x7f, R19, 0xf8, !PT ;  /* 0x0000007f080c7812 */ /* 0x000fe200078ef813 */
[----:B------:R-:W5:Y:S01]  /*0840*/  LDG.E.CONSTANT R48, desc[UR8][R22.64+0x4c90] ;  /* 0x004c900816307981 */ /* 0x000f62000c1e9900 */
[----:B------:R-:W-:-:S02]  /*0850*/  IADD3 R33, PT, PT, R16, 0x4980, RZ ;  /* 0x0000498010217810 */ /* 0x000fc40007ffe0ff */
[----:B------:R-:W-:Y:S01]  /*0860*/  LOP3.LUT R36, R13, 0x7c00, R36, 0xf8, !PT ;  /* 0x00007c000d247812 */ /* 0x000fe200078ef824 */
[C---:B------:R-:W-:Y:S01]  /*0870*/  VIADD R13, R53.reuse, 0x18 ;  /* 0x00000018350d7836 */ /* 0x040fe20000000000 */
[----:B------:R-:W-:Y:S01]  /*0880*/  LOP3.LUT R33, R12, 0x5c00, R33, 0xf8, !PT ;  /* 0x00005c000c217812 */ /* 0x000fe200078ef821 */
[----:B------:R-:W5:Y:S01]  /*0890*/  LDG.E.CONSTANT R19, desc[UR8][R22.64+0x620] ;  /* 0x0006200816137981 */ /* 0x000f62000c1e9900 */
[----:B------:R-:W-:Y:S02]  /*08a0*/  LEA R18, R53, UR6, 0x2 ;  /* 0x0000000635127c11 */ /* 0x000fe4000f8e10ff */
[C---:B------:R-:W-:Y:S01]  /*08b0*/  LOP3.LUT R49, R8.reuse, 0x7f, R13, 0xf8, !PT ;  /* 0x0000007f08317812 */ /* 0x040fe200078ef80d */
[----:B------:R-:W5:Y:S01]  /*08c0*/  LDG.E.CONSTANT R12, desc[UR8][R22.64+0x1b90] ;  /* 0x001b9008160c7981 */ /* 0x000f62000c1e9900 */
[----:B------:R-:W-:Y:S02]  /*08d0*/  LOP3.LUT R13, R8, 0x7f, R53, 0xf8, !PT ;  /* 0x0000007f080d7812 */ /* 0x000fe400078ef835 */
[----:B------:R-:W-:Y:S01]  /*08e0*/  LOP3.LUT R32, R49, 0x2c00, R32, 0xf8, !PT ;  /* 0x00002c0031207812 */ /* 0x000fe200078ef820 */
[----:B------:R-:W5:Y:S01]  /*08f0*/  LDG.E.CONSTANT R8, desc[UR8][R22.64+0x1570] ;  /* 0x0015700816087981 */ /* 0x000f62000c1e9900 */
[----:B------:R-:W-:-:S03]  /*0900*/  LOP3.LUT R39, R14, 0x1c00, R39, 0xf8, !PT ;  /* 0x00001c000e277812 */ /* 0x000fc600078ef827 */
[----:B------:R-:W5:Y:S01]  /*0910*/  LDG.E.CONSTANT R49, desc[UR8][R22.64+0x1260] ;  /* 0x0012600816317981 */ /* 0x000f62000c1e9900 */
[----:B------:R-:W-:Y:S01]  /*0920*/  BAR.SYNC.DEFER_BLOCKING 0x0 ;  /* 0x0000000000007b1d */ /* 0x000fe20000010000 */
[----:B------:R-:W-:-:S05]  /*0930*/  LOP3.LUT R16, R13, 0x400, R16, 0xf8, !PT ;  /* 0x000004000d107812 */ /* 0x000fca00078ef810 */
[----:B------:R-:W5:Y:S04]  /*0940*/  LDG.E.CONSTANT R13, desc[UR8][R22.64+0x2ae0] ;  /* 0x002ae008160d7981 */ /* 0x000f68000c1e9900 */
[----:B------:R-:W5:Y:S04]  /*0950*/  LDG.E.CONSTANT R14, desc[UR8][R22.64+0x1ea0] ;  /* 0x001ea008160e7981 */ /* 0x000f68000c1e9900 */
[----:B--2---:R0:W-:Y:S04]  /*0960*/  STS [R18], R11 ;  /* 0x0000000b12007388 */ /* 0x0041e80000000800 */
[----:B0-----:R-:W2:Y:S04]  /*0970*/  LDG.E.CONSTANT R11, desc[UR8][R22.64+0x2df0] ;  /* 0x002df008160b7981 */ /* 0x001ea8000c1e9900 */
[----:B---3--:R0:W-:Y:S04]  /*0980*/  STS [R18+0x930], R21 ;  /* 0x0009301512007388 */ /* 0x0081e80000000800 */
[----:B----4-:R1:W-:Y:S04]  /*0990*/  STS [R18+0xf50], R47 ;  /* 0x000f502f12007388 */ /* 0x0103e80000000800 */
[----:B0-----:R-:W3:Y:S04]  /*09a0*/  LDG.E.CONSTANT R21, desc[UR8][R22.64+0x3720] ;  /* 0x0037200816157981 */ /* 0x001ee8000c1e9900 */
[----:B-1----:R-:W4:Y:S04]  /*09b0*/  LDG.E.CONSTANT R47, desc[UR8][R22.64+0x3a30] ;  /* 0x003a3008162f7981 */ /* 0x002f28000c1e9900 */
[----:B-----5:R0:W-:Y:S04]  /*09c0*/  STS [R18+0x21b0], R20 ;  /* 0x0021b01412007388 */ /* 0x0201e80000000800 */
[----:B0-----:R-:W5:Y:S04]  /*09d0*/  LDG.E.CONSTANT R20, desc[UR8][R22.64+0x4980] ;  /* 0x0049800816147981 */ /* 0x001f68000c1e9900 */
[----:B------:R0:W-:Y:S04]  /*09e0*/  STS [R18+0x1880], R10 ;  /* 0x0018800a12007388 */ /* 0x0001e80000000800 */
[----:B0-----:R-:W5:Y:S04]  /*09f0*/  LDG.E.CONSTANT R10, desc[UR8][R22.64+0x4fa0] ;  /* 0x004fa008160a7981 */ /* 0x001f68000c1e9900 */
[----:B------:R0:W-:Y:S04]  /*0a00*/  STS [R18+0x1b90], R12 ;  /* 0x001b900c12007388 */ /* 0x0001e80000000800 */
[----:B0-----:R-:W5:Y:S04]  /*0a10*/  LDG.E.CONSTANT R12, desc[UR8][R22.64+0x4360] ;  /* 0x00436008160c7981 */ /* 0x001f68000c1e9900 */
[----:B------:R0:W-:Y:S04]  /*0a20*/  STS [R18+0x1260], R49 ;  /* 0x0012603112007388 */ /* 0x0001e80000000800 */
[----:B------:R1:W-:Y:S04]  /*0a30*/  STS [R18+0x310], R17 ;  /* 0x0003101112007388 */ /* 0x0003e80000000800 */
[----:B------:R1:W-:Y:S04]  /*0a40*/  STS [R18+0x620], R19 ;  /* 0x0006201312007388 */ /* 0x0003e80000000800 */
[----:B------:R1:W-:Y:S04]  /*0a50*/  STS [R18+0x1570], R8 ;  /* 0x0015700812007388 */ /* 0x0003e80000000800 */
[----:B0-----:R-:W5:Y:S04]  /*0a60*/  LDG.E.CONSTANT R49, desc[UR8][R22.64+0x3d40] ;  /* 0x003d400816317981 */ /* 0x001f68000c1e9900 */
[----:B-1----:R-:W5:Y:S04]  /*0a70*/  LDG.E.CONSTANT R17, desc[UR8][R22.64+0x3100] ;  /* 0x0031000816117981 */ /* 0x002f68000c1e9900 */
[----:B------:R-:W5:Y:S04]  /*0a80*/  LDG.E.CONSTANT R19, desc[UR8][R22.64+0x3410] ;  /* 0x0034100816137981 */ /* 0x000f68000c1e9900 */
[----:B------:R-:W5:Y:S04]  /*0a90*/  LDG.E.CONSTANT R8, desc[UR8][R22.64+0x4050] ;  /* 0x0040500816087981 */ /* 0x000f68000c1e9900 */
[----:B------:R-:W-:Y:S04]  /*0aa0*/  STS [R18+0xc40], R41 ;  /* 0x000c402912007388 */ /* 0x000fe80000000800 */
[----:B------:R0:W-:Y:S02]  /*0ab0*/  STS [R18+0x27d0], R40 ;  /* 0x0027d02812007388 */ /* 0x0001e40000000800 */
[----:B0-----:R-:W0:Y:S02]  /*0ac0*/  LDC.64 R40, c[0x0][0x388] ;  /* 0x0000e200ff287b82 */ /* 0x001e240000000a00 */
[----:B------:R-:W-:Y:S04]  /*0ad0*/  STS [R18+0x2ae0], R13 ;  /* 0x002ae00d12007388 */ /* 0x000fe80000000800 */
[----:B------:R1:W-:Y:S04]  /*0ae0*/  STS [R18+0x1ea0], R14 ;  /* 0x001ea00e12007388 */ /* 0x0003e80000000800 */
[----:B------:R1:W-:Y:S04]  /*0af0*/  STS [R18+0x24c0], R38 ;  /* 0x0024c02612007388 */ /* 0x0003e80000000800 */
[----:B-1----:R-:W5:Y:S04]  /*0b00*/  LDG.E.CONSTANT R14, desc[UR8][R22.64+0x55c0] ;  /* 0x0055c008160e7981 */ /* 0x002f68000c1e9900 */
[----:B------:R-:W5:Y:S01]  /*0b10*/  LDG.E.CONSTANT R38, desc[UR8][R22.64+0x52b0] ;  /* 0x0052b00816267981 */ /* 0x000f62000c1e9900 */
[C---:B------:R-:W-:Y:S01]  /*0b20*/  IMAD R39, R7.reuse, 0x80, R39 ;  /* 0x0000008007277824 */ /* 0x040fe200078e0227 */
[----:B------:R-:W-:-:S02]  /*0b30*/  LEA R31, R7, R31, 0x7 ;  /* 0x0000001f071f7211 */ /* 0x000fc400078e38ff */
[----:B------:R1:W-:Y:S01]  /*0b40*/  STS [R18+0x4670], R46 ;  /* 0x0046702e12007388 */ /* 0x0003e20000000800 */
[----:B------:R-:W-:Y:S02]  /*0b50*/  ISETP.GT.U32.AND P0, PT, R53, 0xaf, PT ;  /* 0x000000af3500780c */ /* 0x000fe40003f04070 */
[C---:B-1----:R-:W-:Y:S01]  /*0b60*/  LEA R46, R7.reuse, R37, 0x7 ;  /* 0x00000025072e7211 */ /* 0x042fe200078e38ff */
[----:B--2---:R1:W-:Y:S02]  /*0b70*/  STS [R18+0x2df0], R11 ;  /* 0x002df00b12007388 */ /* 0x0043e40000000800 */
[C---:B-1----:R-:W-:Y:S02]  /*0b80*/  LEA R11, R7.reuse, R52, 0x7 ;  /* 0x00000034070b7211 */ /* 0x042fe400078e38ff */
[----:B---3--:R1:W-:Y:S04]  /*0b90*/  STS [R18+0x3720], R21 ;  /* 0x0037201512007388 */ /* 0x0083e80000000800 */
[----:B----4-:R2:W-:Y:S01]  /*0ba0*/  STS [R18+0x3a30], R47 ;  /* 0x003a302f12007388 */ /* 0x0105e20000000800 */
[----:B-1----:R-:W-:-:S02]  /*0bb0*/  IMAD R21, R7, 0x80, R51 ;  /* 0x0000008007157824 */ /* 0x002fc400078e0233 */
[----:B--2---:R-:W-:Y:S01]  /*0bc0*/  IMAD R47, R7, 0x80, R50 ;  /* 0x00000080072f7824 */ /* 0x004fe200078e0232 */
[----:B-----5:R0:W-:Y:S04]  /*0bd0*/  STS [R18+0x4980], R20 ;  /* 0x0049801412007388 */ /* 0x0201e80000000800 */
[----:B------:R1:W-:Y:S01]  /*0be0*/  STS [R18+0x4fa0], R10 ;  /* 0x004fa00a12007388 */ /* 0x0003e20000000800 */
[----:B0-----:R-:W-:-:S04]  /*0bf0*/  IMAD.WIDE.U32 R20, R21, 0x4, R40 ;  /* 0x0000000415147825 */ /* 0x001fc800078e0028 */
[----:B-1----:R-:W-:-:S05]  /*0c00*/  IMAD.WIDE.U32 R10, R11, 0x4, R40 ;  /* 0x000000040b0a7825 */ /* 0x002fca00078e0028 */
[----:B------:R0:W2:Y:S04]  /*0c10*/  LDG.E.CONSTANT R13, desc[UR8][R10.64] ;  /* 0x000000080a0d7981 */ /* 0x0000a8000c1e9900 */
[----:B------:R1:W-:Y:S01]  /*0c20*/  STS [R18+0x4360], R12 ;  /* 0x0043600c12007388 */ /* 0x0003e20000000800 */
[--C-:B0-----:R-:W-:Y:S01]  /*0c30*/  IMAD.WIDE.U32 R10, R47, 0x4, R40.reuse ;  /* 0x000000042f0a7825 */ /* 0x101fe200078e0028 */
[----:B------:R-:W-:Y:S02]  /*0c40*/  LEA R47, R7, R45, 0x7 ;  /* 0x0000002d072f7211 */ /* 0x000fe400078e38ff */
[----:B-1----:R0:W3:Y:S04]  /*0c50*/  LDG.E.CONSTANT R12, desc[UR8][R20.64] ;  /* 0x00000008140c7981 */ /* 0x0020e8000c1e9900 */
[----:B------:R-:W4:Y:S01]  /*0c60*/  LDG.E.CONSTANT R11, desc[UR8][R10.64] ;  /* 0x000000080a0b7981 */ /* 0x000f22000c1e9900 */
[----:B0-----:R-:W-:-:S04]  /*0c70*/  IMAD.WIDE.U32 R20, R47, 0x4, R40 ;  /* 0x000000042f147825 */ /* 0x001fc800078e0028 */
[C---:B------:R-:W-:Y:S01]  /*0c80*/  IMAD R47, R7.reuse, 0x80, R16 ;  /* 0x00000080072f7824 */ /* 0x040fe200078e0210 */
[----:B------:R-:W-:Y:S01]  /*0c90*/  LEA R16, R7, R44, 0x7 ;  /* 0x0000002c07107211 */ /* 0x000fe200078e38ff */
[----:B------:R0:W5:Y:S04]  /*0ca0*/  LDG.E.CONSTANT R10, desc[UR8][R20.64] ;  /* 0x00000008140a7981 */ /* 0x000168000c1e9900 */
[----:B------:R1:W-:Y:S04]  /*0cb0*/  STS [R18+0x3d40], R49 ;  /* 0x003d403112007388 */ /* 0x0003e80000000800 */
[----:B------:R1:W-:Y:S01]  /*0cc0*/  STS [R18+0x3100], R17 ;  /* 0x0031001112007388 */ /* 0x0003e20000000800 */
[----:B0-----:R-:W-:-:S03]  /*0cd0*/  IMAD.WIDE.U32 R20, R47, 0x4, R40 ;  /* 0x000000042f147825 */ /* 0x001fc600078e0028 */
[----:B------:R0:W-:Y:S01]  /*0ce0*/  STS [R18+0x3410], R19 ;  /* 0x0034101312007388 */ /* 0x0001e20000000800 */
[----:B-1----:R-:W-:-:S03]  /*0cf0*/  IMAD R49, R7, 0x80, R9 ;  /* 0x0000008007317824 */ /* 0x002fc600078e0209 */
[----:B------:R1:W-:Y:S04]  /*0d00*/  STS [R18+0x4050], R8 ;  /* 0x0040500812007388 */ /* 0x0003e80000000800 */
[----:B------:R-:W2:Y:S04]  /*0d10*/  LDG.E.CONSTANT R17, desc[UR8][R22.64+0x5ef0] ;  /* 0x005ef00816117981 */ /* 0x000ea8000c1e9900 */
[----:B0-----:R-:W3:Y:S04]  /*0d20*/  LDG.E.CONSTANT R19, desc[UR8][R22.64+0x5be0] ;  /* 0x005be00816137981 */ /* 0x001ee8000c1e9900 */
[----:B-1----:R0:W4:Y:S01]  /*0d30*/  LDG.E.CONSTANT R8, desc[UR8][R22.64+0x58d0] ;  /* 0x0058d00816087981 */ /* 0x002122000c1e9900 */
[----:B------:R-:W-:Y:S01]  /*0d40*/  LEA R47, R7, R15, 0x7 ;  /* 0x0000000f072f7211 */ /* 0x000fe200078e38ff */
[----:B0-----:R-:W-:-:S02]  /*0d50*/  IMAD.WIDE.U32 R22, R16, 0x4, R40 ;  /* 0x0000000410167825 */ /* 0x001fc400078e0028 */
[----:B------:R0:W5:Y:S04]  /*0d60*/  LDG.E.CONSTANT R16, desc[UR8][R20.64] ;  /* 0x0000000814107981 */ /* 0x000168000c1e9900 */
[----:B------:R1:W5:Y:S01]  /*0d70*/  LDG.E.CONSTANT R9, desc[UR8][R22.64] ;  /* 0x0000000816097981 */ /* 0x000362000c1e9900 */
[----:B0-----:R-:W-:-:S05]  /*0d80*/  IMAD.WIDE.U32 R20, R49, 0x4, R40 ;  /* 0x0000000431147825 */ /* 0x001fca00078e0028 */
[----:B------:R0:W5:Y:S01]  /*0d90*/  LDG.E.CONSTANT R15, desc[UR8][R20.64] ;  /* 0x00000008140f7981 */ /* 0x000162000c1e9900 */
[----:B-1----:R-:W-:-:S04]  /*0da0*/  IMAD.WIDE.U32 R22, R39, 0x4, R40 ;  /* 0x0000000427167825 */ /* 0x002fc800078e0028 */
[----:B0-----:R-:W-:-:S06]  /*0db0*/  IMAD.WIDE.U32 R20, R47, 0x4, R40 ;  /* 0x000000042f147825 */ /* 0x001fcc00078e0028 */
[----:B------:R-:W5:Y:S01]  /*0dc0*/  LDG.E.CONSTANT R20, desc[UR8][R20.64] ;  /* 0x0000000814147981 */ /* 0x000f62000c1e9900 */
[----:B------:R-:W-:-:S03]  /*0dd0*/  LEA R39, R7, R27, 0x7 ;  /* 0x0000001b07277211 */ /* 0x000fc600078e38ff */
[----:B------:R0:W5:Y:S01]  /*0de0*/  LDG.E.CONSTANT R21, desc[UR8][R22.64] ;  /* 0x0000000816157981 */ /* 0x000162000c1e9900 */
[----:B------:R-:W-:Y:S02]  /*0df0*/  IMAD R47, R7, 0x80, R29 ;  /* 0x00000080072f7824 */ /* 0x000fe400078e021d */
[----:B0-----:R-:W-:-:S04]  /*0e00*/  IMAD.WIDE.U32 R22, R31, 0x4, R40 ;  /* 0x000000041f167825 */ /* 0x001fc800078e0028 */
[----:B------:R-:W-:Y:S01]  /*0e10*/  IMAD R31, R7, 0x80, R30 ;  /* 0x00000080071f7824 */ /* 0x000fe200078e021e */
[----:B------:R0:W5:Y:S03]  /*0e20*/  LDG.E.CONSTANT R27, desc[UR8][R22.64] ;  /* 0x00000008161b7981 */ /* 0x000166000c1e9900 */
[----:B0-----:R-:W-:-:S05]  /*0e30*/  IMAD.WIDE.U32 R22, R31, 0x4, R40 ;  /* 0x000000041f167825 */ /* 0x001fca00078e0028 */
[----:B------:R0:W5:Y:S01]  /*0e40*/  LDG.E.CONSTANT R29, desc[UR8][R22.64] ;  /* 0x00000008161d7981 */ /* 0x000162000c1e9900 */
[----:B------:R-:W-:-:S04]  /*0e50*/  IMAD.WIDE.U32 R30, R39, 0x4, R40 ;  /* 0x00000004271e7825 */ /* 0x000fc800078e0028 */
[----:B------:R-:W-:Y:S01]  /*0e60*/  IMAD R49, R7, 0x80, R36 ;  /* 0x0000008007317824 */ /* 0x000fe200078e0224 */
[----:B------:R1:W5:Y:S01]  /*0e70*/  LDG.E.CONSTANT R39, desc[UR8][R30.64] ;  /* 0x000000081e277981 */ /* 0x000362000c1e9900 */
[----:B0-----:R-:W-:Y:S01]  /*0e80*/  IMAD.WIDE.U32 R22, R47, 0x4, R40 ;  /* 0x000000042f167825 */ /* 0x001fe200078e0028 */
[----:B------:R-:W-:-:S04]  /*0e90*/  LEA R47, R7, R35, 0x7 ;  /* 0x00000023072f7211 */ /* 0x000fc800078e38ff */
[----:B------:R0:W5:Y:S01]  /*0ea0*/  LDG.E.CONSTANT R35, desc[UR8][R22.64] ;  /* 0x0000000816237981 */ /* 0x000162000c1e9900 */
[----:B-1----:R-:W-:Y:S01]  /*0eb0*/  IMAD.WIDE.U32 R30, R49, 0x4, R40 ;  /* 0x00000004311e7825 */ /* 0x002fe200078e0028 */
[----:B------:R-:W-:-:S04]  /*0ec0*/  LEA R49, R7, R34, 0x7 ;  /* 0x0000002207317211 */ /* 0x000fc800078e38ff */
[----:B------:R1:W5:Y:S01]  /*0ed0*/  LDG.E.CONSTANT R37, desc[UR8][R30.64] ;  /* 0x000000081e257981 */ /* 0x000362000c1e9900 */
[----:B0-----:R-:W-:-:S05]  /*0ee0*/  IMAD.WIDE.U32 R22, R47, 0x4, R40 ;  /* 0x000000042f167825 */ /* 0x001fca00078e0028 */
[----:B------:R0:W5:Y:S01]  /*0ef0*/  LDG.E.CONSTANT R36, desc[UR8][R22.64] ;  /* 0x0000000816247981 */ /* 0x000162000c1e9900 */
[----:B------:R-:W-:Y:S02]  /*0f00*/  IMAD R47, R7, 0x80, R33 ;  /* 0x00000080072f7824 */ /* 0x000fe400078e0221 */
[----:B-1----:R-:W-:-:S04]  /*0f10*/  IMAD.WIDE.U32 R30, R49, 0x4, R40 ;  /* 0x00000004311e7825 */ /* 0x002fc800078e0028 */
[----:B0-----:R-:W-:Y:S02]  /*0f20*/  IMAD.WIDE.U32 R22, R46, 0x4, R40 ;  /* 0x000000042e167825 */ /* 0x001fe400078e0028 */
[----:B------:R-:W5:Y:S04]  /*0f30*/  LDG.E.CONSTANT R46, desc[UR8][R30.64] ;  /* 0x000000081e2e7981 */ /* 0x000f68000c1e9900 */
[----:B------:R0:W5:Y:S01]  /*0f40*/  LDG.E.CONSTANT R33, desc[UR8][R22.64] ;  /* 0x0000000816217981 */ /* 0x000162000c1e9900 */
[----:B------:R-:W-:Y:S02]  /*0f50*/  IMAD R49, R7, 0x80, R43 ;  /* 0x0000008007317824 */ /* 0x000fe400078e022b */
[----:B0-----:R-:W-:Y:S01]  /*0f60*/  IMAD.WIDE.U32 R22, R47, 0x4, R40 ;  /* 0x000000042f167825 */ /* 0x001fe200078e0028 */
[----:B------:R-:W-:-:S04]  /*0f70*/  LEA R47, R7, R32, 0x7 ;  /* 0x00000020072f7211 */ /* 0x000fc800078e38ff */
[----:B------:R0:W5:Y:S02]  /*0f80*/  LDG.E.CONSTANT R34, desc[UR8][R22.64] ;  /* 0x0000000816227981 */ /* 0x000164000c1e9900 */
[----:B0-----:R-:W-:-:S04]  /*0f90*/  IMAD.WIDE.U32 R22, R49, 0x4, R40 ;  /* 0x0000000431167825 */ /* 0x001fc800078e0028 */
[----:B------:R-:W-:Y:S01]  /*0fa0*/  @!P0 IMAD R49, R7, 0x80, R42 ;  /* 0x0000008007318824 */ /* 0x000fe200078e022a */
[----:B------:R0:W5:Y:S03]  /*0fb0*/  LDG.E.CONSTANT R32, desc[UR8][R22.64] ;  /* 0x0000000816207981 */ /* 0x000166000c1e9900 */
[----:B------:R-:W-:-:S04]  /*0fc0*/  @!P0 IMAD.WIDE.U32 R30, R49, 0x4, R40 ;  /* 0x00000004311e8825 */ /* 0x000fc800078e0028 */
[----:B0-----:R-:W-:Y:S02]  /*0fd0*/  IMAD.WIDE.U32 R22, R47, 0x4, R40 ;  /* 0x000000042f167825 */ /* 0x001fe400078e0028 */
[----:B------:R-:W5:Y:S04]  /*0fe0*/  @!P0 LDG.E.CONSTANT R47, desc[UR8][R30.64] ;  /* 0x000000081e2f8981 */ /* 0x000f68000c1e9900 */
[----:B------:R-:W5:Y:S01]  /*0ff0*/  LDG.E.CONSTANT R41, desc[UR8][R22.64] ;  /* 0x0000000816297981 */ /* 0x000f62000c1e9900 */
[----:B------:R-:W-:-:S04]  /*1000*/  UIADD3 UR4, UPT, UPT, UR4, 0x6200, URZ ;  /* 0x0000620004047890 */ /* 0x000fc8000fffe0ff */
[----:B------:R-:W-:Y:S01]  /*1010*/  ULEA UR4, UR5, UR4, 0x18 ;  /* 0x0000000405047291 */ /* 0x000fe2000f8ec0ff */
[----:B------:R0:W-:Y:S04]  /*1020*/  STS [R18+0x4c90], R48 ;  /* 0x004c903012007388 */ /* 0x0001e80000000800 */
[----:B------:R1:W-:Y:S01]  /*1030*/  STS [R18+0x52b0], R38 ;  /* 0x0052b02612007388 */ /* 0x0003e20000000800 */
[----:B0-----:R-:W-:-:S03]  /*1040*/  LEA R48, R53, UR4, 0x2 ;  /* 0x0000000435307c11 */ /* 0x001fc6000f8e10ff */
[----:B------:R1:W-:Y:S01]  /*1050*/  STS [R18+0x55c0], R14 ;  /* 0x0055c00e12007388 */ /* 0x0003e20000000800 */
[----:B------:R-:W-:Y:S01]  /*1060*/  IADD3 R7, PT, PT, R7, 0x1, RZ ;  /* 0x0000000107077810 */ /* 0x000fe20007ffe0ff */
[----:B------:R-:W-:Y:S02]  /*1070*/  IMAD.MOV.U32 R40, RZ, RZ, RZ ;  /* 0x000000ffff287224 */ /* 0x000fe400078e00ff */
[----:B--2---:R1:W-:Y:S04]  /*1080*/  STS [R18+0x5ef0], R17 ;  /* 0x005ef01112007388 */ /* 0x0043e80000000800 */
[----:B---3--:R1:W-:Y:S04]  /*1090*/  STS [R18+0x5be0], R19 ;  /* 0x005be01312007388 */ /* 0x0083e80000000800 */
[----:B----4-:R1:W-:Y:S04]  /*10a0*/  STS [R18+0x58d0], R8 ;  /* 0x0058d00812007388 */ /* 0x0103e80000000800 */
[----:B------:R1:W-:Y:S04]  /*10b0*/  STS [R48+0x2ae0], R13 ;  /* 0x002ae00d30007388 */ /* 0x0003e80000000800 */
[----:B------:R1:W-:Y:S04]  /*10c0*/  STS [R48+0x2df0], R12 ;  /* 0x002df00c30007388 */ /* 0x0003e80000000800 */
[----:B-----5:R1:W-:Y:S04]  /*10d0*/  STS [R48], R16 ;  /* 0x0000001030007388 */ /* 0x0203e80000000800 */
[----:B------:R1:W-:Y:S04]  /*10e0*/  STS [R48+0x3100], R11 ;  /* 0x0031000b30007388 */ /* 0x0003e80000000800 */
        /* <DEDUP_REMOVED lines=15> */
[----:B------:R1:W-:Y:S04]  /*11e0*/  @!P0 STS [R48+0x3d40], R47 ;  /* 0x003d402f30008388 */ /* 0x0003e80000000800 */
[----:B------:R1:W-:Y:S01]  /*11f0*/  STS [R48+0x1260], R41 ;  /* 0x0012602930007388 */ /* 0x0003e20000000800 */
[----:B------:R-:W-:Y:S01]  /*1200*/  BAR.SYNC.DEFER_BLOCKING 0x0 ;  /* 0x0000000000007b1d */ /* 0x000fe20000010000 */
[----:B------:R-:W-:-:S13]  /*1210*/  ISETP.NE.AND P0, PT, R7, 0x8, PT ;  /* 0x000000080700780c */ /* 0x000fda0003f05270 */
.L_x_1:
[C---:B-1----:R-:W-:Y:S01]  /*1220*/  IMAD R41, R40.reuse, 0x1880, R0 ;  /* 0x0000188028297824 */ /* 0x042fe200078e0200 */
[C---:B------:R-:W-:Y:S01]  /*1230*/  LEA R46, R40.reuse, R6, 0x7 ;  /* 0x00000006282e7211 */ /* 0x040fe200078e38ff */
[----:B------:R-:W-:Y:S01]  /*1240*/  VIADD R40, R40, 0x1 ;  /* 0x0000000128287836 */ /* 0x000fe20000000000 */
[----:B------:R-:W-:-:S04]  /*1250*/  UMOV UR4, 0x188 ;  /* 0x0000018800047882 */ /* 0x000fc80000000000 */
[----:B------:R-:W-:-:S13]  /*1260*/  ISETP.NE.AND P1, PT, R40, 0x4, PT ;  /* 0x000000042800780c */ /* 0x000fda0003f25270 */
.L_x_0:
[----:B------:R-:W-:Y:S04]  /*1270*/  LDS R47, [R41+UR4+-0x188] ;  /* 0xfffe7804292f7984 */ /* 0x000fe80008000800 */
[----:B------:R-:W0:Y:S04]  /*1280*/  LDS.128 R8, [R46+-0x800] ;  /* 0xfff800002e087984 */ /* 0x000e280000000c00 */
[----:B------:R-:W1:Y:S04]  /*1290*/  LDS.128 R12, [R46+-0x600] ;  /* 0xfffa00002e0c7984 */ /* 0x000e680000000c00 */
[----:B------:R-:W2:Y:S04]  /*12a0*/  LDS.128 R16, [R46+-0x400] ;  /* 0xfffc00002e107984 */ /* 0x000ea80000000c00 */
[----:B------:R-:W3:Y:S04]  /*12b0*/  LDS.128 R20, [R46+-0x200] ;  /* 0xfffe00002e147984 */ /* 0x000ee80000000c00 */
[----:B------:R-:W4:Y:S04]  /*12c0*/  LDS R48, [R41+UR4+-0xc4] ;  /* 0xffff3c0429307984 */ /* 0x000f280008000800 */
[----:B------:R-:W5:Y:S04]  /*12d0*/  LDS R49, [R41+UR4] ;  /* 0x0000000429317984 */ /* 0x000f680008000800 */
[----:B------:R-:W5:Y:S04]  /*12e0*/  LDS.128 R32, [R46+0x400] ;  /* 0x000400002e207984 */ /* 0x000f680000000c00 */
[----:B------:R-:W5:Y:S01]  /*12f0*/  LDS.128 R36, [R46+0x600] ;  /* 0x000600002e247984 */ /* 0x000f620000000c00 */
[----:B0-----:R-:W-:-:S03]  /*1300*/  FFMA R27, R47, R8, R28 ;  /* 0x000000082f1b7223 */ /* 0x001fc6000000001c */
[----:B------:R-:W0:Y:S01]  /*1310*/  LDS.128 R28, [R46+0x200] ;  /* 0x000200002e1c7984 */ /* 0x000e220000000c00 */
[C---:B-1----:R-:W-:Y:S01]  /*1320*/  FFMA R12, R47.reuse, R12, R26 ;  /* 0x0000000c2f0c7223 */ /* 0x042fe2000000001a */
[C---:B--2---:R-:W-:Y:S01]  /*1330*/  FFMA R16, R47.reuse, R16, R25 ;  /* 0x000000102f107223 */ /* 0x044fe20000000019 */
[----:B---3--:R-:W-:Y:S01]  /*1340*/  FFMA R20, R47, R20, R24 ;  /* 0x000000142f147223 */ /* 0x008fe20000000018 */
[C---:B----4-:R-:W-:Y:S01]  /*1350*/  FFMA R8, R48.reuse, R9, R27 ;  /* 0x0000000930087223 */ /* 0x050fe2000000001b */
[C---:B------:R-:W-:Y:S01]  /*1360*/  FFMA R13, R48.reuse, R13, R12 ;  /* 0x0000000d300d7223 */ /* 0x040fe2000000000c */
[----:B------:R1:W2:Y:S01]  /*1370*/  LDS.128 R24, [R46] ;  /* 0x000000002e187984 */ /* 0x0002a20000000c00 */
[C---:B------:R-:W-:Y:S01]  /*1380*/  FFMA R17, R48.reuse, R17, R16 ;  /* 0x0000001130117223 */ /* 0x040fe20000000010 */
[----:B-----5:R-:W-:Y:S01]  /*1390*/  FFMA R9, R49, R10, R8 ;  /* 0x0000000a31097223 */ /* 0x020fe20000000008 */
[C---:B------:R-:W-:Y:S01]  /*13a0*/  FFMA R21, R48.reuse, R21, R20 ;  /* 0x0000001530157223 */ /* 0x040fe20000000014 */
[----:B------:R-:W3:Y:S01]  /*13b0*/  LDS R8, [R41+UR4+0xc4] ;  /* 0x0000c40429087984 */ /* 0x000ee20008000800 */
[----:B------:R-:W-:Y:S01]  /*13c0*/  UIADD3 UR4, UPT, UPT, UR4, 0x310, URZ ;  /* 0x0000031004047890 */ /* 0x000fe2000fffe0ff */
[----:B------:R-:W-:Y:S01]  /*13d0*/  FFMA R32, R47, R32, R3 ;  /* 0x000000202f207223 */ /* 0x000fe20000000003 */
[C---:B------:R-:W-:Y:S01]  /*13e0*/  FFMA R14, R49.reuse, R14, R13 ;  /* 0x0000000e310e7223 */ /* 0x040fe2000000000d */
[----:B------:R-:W-:Y:S01]  /*13f0*/  FFMA R18, R49, R18, R17 ;  /* 0x0000001231127223 */ /* 0x000fe20000000011 */
[----:B------:R-:W-:Y:S01]  /*1400*/  UISETP.NE.AND UP0, UPT, UR4, 0x1a08, UPT ;  /* 0x00001a080400788c */ /* 0x000fe2000bf05270 */
[----:B------:R-:W-:Y:S01]  /*1410*/  FFMA R36, R47, R36, R2 ;  /* 0x000000242f247223 */ /* 0x000fe20000000002 */
[----:B------:R-:W-:Y:S01]  /*1420*/  FFMA R33, R48, R33, R32 ;  /* 0x0000002130217223 */ /* 0x000fe20000000020 */
[C---:B------:R-:W-:Y:S01]  /*1430*/  FFMA R22, R49.reuse, R22, R21 ;  /* 0x0000001631167223 */ /* 0x040fe20000000015 */
[----:B-1----:R-:W-:Y:S01]  /*1440*/  IADD3 R46, PT, PT, R46, 0x10, RZ ;  /* 0x000000102e2e7810 */ /* 0x002fe20007ffe0ff */
[----:B------:R-:W-:Y:S01]  /*1450*/  FFMA R37, R48, R37, R36 ;  /* 0x0000002530257223 */ /* 0x000fe20000000024 */
[----:B------:R-:W-:-:S03]  /*1460*/  FFMA R34, R49, R34, R33 ;  /* 0x0000002231227223 */ /* 0x000fc60000000021 */
[----:B------:R-:W-:Y:S01]  /*1470*/  FFMA R38, R49, R38, R37 ;  /* 0x0000002631267223 */ /* 0x000fe20000000025 */
[----:B0-----:R-:W-:-:S04]  /*1480*/  FFMA R28, R47, R28, R4 ;  /* 0x0000001c2f1c7223 */ /* 0x001fc80000000004 */
[----:B------:R-:W-:-:S04]  /*1490*/  FFMA R29, R48, R29, R28 ;  /* 0x0000001d301d7223 */ /* 0x000fc8000000001c */
[----:B------:R-:W-:Y:S01]  /*14a0*/  FFMA R30, R49, R30, R29 ;  /* 0x0000001e311e7223 */ /* 0x000fe2000000001d */
[----:B--2---:R-:W-:-:S04]  /*14b0*/  FFMA R5, R47, R24, R5 ;  /* 0x000000182f057223 */ /* 0x004fc80000000005 */
[----:B------:R-:W-:Y:S01]  /*14c0*/  FFMA R2, R48, R25, R5 ;  /* 0x0000001930027223 */ /* 0x000fe20000000005 */
[C---:B---3--:R-:W-:Y:S01]  /*14d0*/  FFMA R28, R8.reuse, R11, R9 ;  /* 0x0000000b081c7223 */ /* 0x048fe20000000009 */
[C---:B------:R-:W-:Y:S01]  /*14e0*/  FFMA R25, R8.reuse, R19, R18 ;  /* 0x0000001308197223 */ /* 0x040fe20000000012 */
[C---:B------:R-:W-:Y:S01]  /*14f0*/  FFMA R24, R8.reuse, R23, R22 ;  /* 0x0000001708187223 */ /* 0x040fe20000000016 */
[----:B------:R-:W-:Y:S01]  /*1500*/  FFMA R2, R49, R26, R2 ;  /* 0x0000001a31027223 */ /* 0x000fe20000000002 */
[C---:B------:R-:W-:Y:S01]  /*1510*/  FFMA R26, R8.reuse, R15, R14 ;  /* 0x0000000f081a7223 */ /* 0x040fe2000000000e */
[C---:B------:R-:W-:Y:S01]  /*1520*/  FFMA R4, R8.reuse, R31, R30 ;  /* 0x0000001f08047223 */ /* 0x040fe2000000001e */
[C---:B------:R-:W-:Y:S01]  /*1530*/  FFMA R3, R8.reuse, R35, R34 ;  /* 0x0000002308037223 */ /* 0x040fe20000000022 */
[C---:B------:R-:W-:Y:S01]  /*1540*/  FFMA R5, R8.reuse, R27, R2 ;  /* 0x0000001b08057223 */ /* 0x040fe20000000002 */
[----:B------:R-:W-:Y:S01]  /*1550*/  FFMA R2, R8, R39, R38 ;  /* 0x0000002708027223 */ /* 0x000fe20000000026 */
[----:B------:R-:W-:Y:S06]  /*1560*/  BRA.U UP0, `(.L_x_0) ;  /* 0xfffffffd00407547 */ /* 0x000fec000b83ffff */
[----:B------:R-:W-:Y:S05]  /*1570*/  @P1 BRA `(.L_x_1) ;  /* 0xfffffffc00281947 */ /* 0x000fea000383ffff */
[----:B------:R-:W-:Y:S05]  /*1580*/  @P0 BRA `(.L_x_2) ;  /* 0xffffffec00ac0947 */ /* 0x000fea000383ffff */
[----:B------:R-:W0:Y:S01]  /*1590*/  S2R R0, SR_TID.X ;  /* 0x0000000000007919 */ /* 0x000e220000002100 */
[----:B------:R-:W-:Y:S02]  /*15a0*/  FMNMX R11, RZ, R28, !PT ;  /* 0x0000001cff0b7209 */ /* 0x000fe40007800000 */
[----:B------:R-:W-:Y:S01]  /*15b0*/  FMNMX R25, RZ, R25, !PT ;  /* 0x00000019ff197209 */ /* 0x000fe20007800000 */
[----:B------:R-:W1:Y:S01]  /*15c0*/  S2R R12, SR_CTAID.X ;  /* 0x00000000000c7919 */ /* 0x000e620000002500 */
[----:B------:R-:W-:Y:S02]  /*15d0*/  FMNMX R13, RZ, R24, !PT ;  /* 0x00000018ff0d7209 */ /* 0x000fe40007800000 */
[----:B------:R-:W-:Y:S02]  /*15e0*/  FMNMX R5, RZ, R5, !PT ;  /* 0x00000005ff057209 */ /* 0x000fe40007800000 */
[----:B------:R-:W-:Y:S02]  /*15f0*/  FMNMX R15, RZ, R4, !PT ;  /* 0x00000004ff0f7209 */ /* 0x000fe40007800000 */
[----:B------:R-:W-:-:S02]  /*1600*/  FMNMX R3, RZ, R3, !PT ;  /* 0x00000003ff037209 */ /* 0x000fc40007800000 */
[----:B------:R-:W-:Y:S02]  /*1610*/  FMNMX R17, RZ, R2, !PT ;  /* 0x00000002ff117209 */ /* 0x000fe40007800000 */
[----:B0-----:R-:W-:-:S05]  /*1620*/  PRMT R6, R0, 0x9910, RZ ;  /* 0x0000991000067816 */ /* 0x001fca00000000ff */
[----:B------:R-:W-:-:S05]  /*1630*/  IMAD R6, R6, 0x4f, RZ ;  /* 0x0000004f06067824 */ /* 0x000fca00078e02ff */
[----:B------:R-:W-:-:S04]  /*1640*/  LOP3.LUT R6, R6, 0xffff, RZ, 0xc0, !PT ;  /* 0x0000ffff06067812 */ /* 0x000fc800078ec0ff */
[----:B------:R-:W-:-:S05]  /*1650*/  SHF.R.U32.HI R6, RZ, 0x8, R6 ;  /* 0x00000008ff067819 */ /* 0x000fca0000011606 */
[----:B------:R-:W-:-:S05]  /*1660*/  IMAD.MOV R7, RZ, RZ, -R6 ;  /* 0x000000ffff077224 */ /* 0x000fca00078e0a06 */
[----:B------:R-:W-:-:S04]  /*1670*/  PRMT R7, R7, 0x7710, RZ ;  /* 0x0000771007077816 */ /* 0x000fc800000000ff */
[----:B------:R-:W-:-:S04]  /*1680*/  IADD3 R7, PT, PT, R7, R0, RZ ;  /* 0x0000000007077210 */ /* 0x000fc80007ffe0ff */
[----:B------:R-:W-:-:S04]  /*1690*/  LOP3.LUT R7, R7, 0xfe, RZ, 0xc0, !PT ;  /* 0x000000fe07077812 */ /* 0x000fc800078ec0ff */
[----:B------:R-:W-:-:S04]  /*16a0*/  LEA.HI R7, R7, R6, RZ, 0x1f ;  /* 0x0000000607077211 */ /* 0x000fc800078ff8ff */
[----:B------:R-:W-:-:S04]  /*16b0*/  LOP3.LUT R7, R7, 0xffff, RZ, 0xc0, !PT ;  /* 0x0000ffff07077812 */ /* 0x000fc800078ec0ff */
[----:B------:R-:W-:-:S04]  /*16c0*/  SHF.R.U32.HI R8, RZ, 0x5, R7 ;  /* 0x00000005ff087819 */ /* 0x000fc80000011607 */
[----:B------:R-:W-:-:S05]  /*16d0*/  PRMT R6, R8, 0x9910, RZ ;  /* 0x0000991008067816 */ /* 0x000fca00000000ff */
[----:B------:R-:W-:-:S04]  /*16e0*/  IMAD R6, R6, 0x31, RZ ;  /* 0x0000003106067824 */ /* 0x000fc800078e02ff */
[----:B------:R-:W-:Y:S02]  /*16f0*/  IMAD.MOV R9, RZ, RZ, -R6 ;  /* 0x000000ffff097224 */ /* 0x000fe400078e0a06 */
[----:B------:R-:W0:Y:S03]  /*1700*/  LDC.64 R6, c[0x0][0x390] ;  /* 0x0000e400ff067b82 */ /* 0x000e260000000a00 */
[----:B------:R-:W-:-:S04]  /*1710*/  PRMT R9, R9, 0x7710, RZ ;  /* 0x0000771009097816 */ /* 0x000fc800000000ff */
[----:B------:R-:W-:-:S04]  /*1720*/  IADD3 R9, PT, PT, R9, R0, RZ ;  /* 0x0000000009097210 */ /* 0x000fc80007ffe0ff */
[----:B------:R-:W-:Y:S02]  /*1730*/  LOP3.LUT R0, R9, 0xff, RZ, 0xc0, !PT ;  /* 0x000000ff09007812 */ /* 0x000fe400078ec0ff */
[----:B------:R-:W-:-:S03]  /*1740*/  LOP3.LUT R9, R8, 0xffff, RZ, 0xc0, !PT ;  /* 0x0000ffff08097812 */ /* 0x000fc600078ec0ff */
[----:B-1----:R-:W-:-:S04]  /*1750*/  IMAD R0, R12, 0x620, R0 ;  /* 0x000006200c007824 */ /* 0x002fc800078e0200 */
[----:B------:R-:W-:-:S04]  /*1760*/  IMAD R9, R9, 0x188, R0 ;  /* 0x0000018809097824 */ /* 0x000fc800078e0200 */
[----:B0-----:R-:W-:Y:S01]  /*1770*/  IMAD.WIDE.U32 R6, R9, 0x4, R6 ;  /* 0x0000000409067825 */ /* 0x001fe200078e0006 */
[----:B------:R-:W-:-:S04]  /*1780*/  FMNMX R9, RZ, R26, !PT ;  /* 0x0000001aff097209 */ /* 0x000fc80007800000 */
[----:B------:R-:W-:Y:S04]  /*1790*/  STG.E desc[UR8][R6.64], R11 ;  /* 0x0000000b06007986 */ /* 0x000fe8000c101908 */
[----:B------:R-:W-:Y:S04]  /*17a0*/  STG.E desc[UR8][R6.64+0xc4], R9 ;  /* 0x0000c40906007986 */ /* 0x000fe8000c101908 */
[----:B------:R-:W-:Y:S04]  /*17b0*/  STG.E desc[UR8][R6.64+0x188], R25 ;  /* 0x0001881906007986 */ /* 0x000fe8000c101908 */
[----:B------:R-:W-:Y:S04]  /*17c0*/  STG.E desc[UR8][R6.64+0x24c], R13 ;  /* 0x00024c0d06007986 */ /* 0x000fe8000c101908 */
[----:B------:R-:W-:Y:S04]  /*17d0*/  STG.E desc[UR8][R6.64+0x310], R5 ;  /* 0x0003100506007986 */ /* 0x000fe8000c101908 */
[----:B------:R-:W-:Y:S04]  /*17e0*/  STG.E desc[UR8][R6.64+0x3d4], R15 ;  /* 0x0003d40f06007986 */ /* 0x000fe8000c101908 */
[----:B------:R-:W-:Y:S04]  /*17f0*/  STG.E desc[UR8][R6.64+0x498], R3 ;  /* 0x0004980306007986 */ /* 0x000fe8000c101908 */
[----:B------:R-:W-:Y:S01]  /*1800*/  STG.E desc[UR8][R6.64+0x55c], R17 ;  /* 0x00055c1106007986 */ /* 0x000fe2000c101908 */
[----:B------:R-:W-:Y:S05]  /*1810*/  EXIT ;  /* 0x000000000000794d */ /* 0x000fea0003800000 */
.L_x_3:
[----:B------:R-:W-:-:S00]  /*1820*/  BRA `(.L_x_3) ;  /* 0xfffffffc00fc7947 */ /* 0x000fc0000383ffff */
[----:B------:R-:W-:-:S00]  /*1830*/  NOP ;  /* 0x0000000000007918 */ /* 0x000fc00000000000 */
        /* <DEDUP_REMOVED lines=12> */
.L_x_4:


//--------------------- .nv.shared.candidate2     --------------------------
	.section	.nv.shared.candidate2,"aw",@nobits
	.sectionflags	@""
	.align	4
.nv.shared.candidate2:
	.zero		42496


//--------------------- .nv.shared.reserved.0     --------------------------
	.section	.nv.shared.reserved.0,"aw",@nobits
	.weak		__nv_reservedSMEM_offset_0_alias
	.size		__nv_reservedSMEM_offset_0_alias, 0, 64
	.other		__nv_reservedSMEM_offset_0_alias,@"STO_CUDA_RESERVED_SHARED STV_DEFAULT"
__nv_reservedSMEM_offset_0_alias:
	.zero		0
	.zero		64


//--------------------- .nv.constant0.candidate2  --------------------------
	.section	.nv.constant0.candidate2,"a",@progbits
	.sectionflags	@""
	.align	4
.nv.constant0.candidate2:
	.zero		920


//--------------------- SYMBOLS --------------------------

	.type		.nv.reservedSmem.offset0,@object
	.size		.nv.reservedSmem.offset0,0x4
	.type		.nv.reservedSmem.cap,@object
	.size		.nv.reservedSmem.cap,0x4
